//
// Generated by NVIDIA NVVM Compiler
//
// Compiler Build ID: CL-36424714
// Cuda compilation tools, release 13.0, V13.0.88
// Based on NVVM 20.0.0
//

.version 9.0
.target sm_100
.address_size 64

	// .globl	_Z6im2colPfS_iiiiiii
.extern .shared .align 16 .b8 smem[];

.visible .entry _Z6im2colPfS_iiiiiii(
	.param .u64 .ptr .align 1 _Z6im2colPfS_iiiiiii_param_0,
	.param .u64 .ptr .align 1 _Z6im2colPfS_iiiiiii_param_1,
	.param .u32 _Z6im2colPfS_iiiiiii_param_2,
	.param .u32 _Z6im2colPfS_iiiiiii_param_3,
	.param .u32 _Z6im2colPfS_iiiiiii_param_4,
	.param .u32 _Z6im2colPfS_iiiiiii_param_5,
	.param .u32 _Z6im2colPfS_iiiiiii_param_6,
	.param .u32 _Z6im2colPfS_iiiiiii_param_7,
	.param .u32 _Z6im2colPfS_iiiiiii_param_8
)
{
	.reg .pred 	%p<17>;
	.reg .b32 	%r<117>;
	.reg .b32 	%f<16>;
	.reg .b64 	%rd<43>;

	ld.param.u64 	%rd3, [_Z6im2colPfS_iiiiiii_param_0];
	ld.param.u64 	%rd4, [_Z6im2colPfS_iiiiiii_param_1];
	ld.param.u32 	%r49, [_Z6im2colPfS_iiiiiii_param_2];
	ld.param.u32 	%r50, [_Z6im2colPfS_iiiiiii_param_3];
	ld.param.u32 	%r51, [_Z6im2colPfS_iiiiiii_param_4];
	ld.param.u32 	%r52, [_Z6im2colPfS_iiiiiii_param_6];
	ld.param.u32 	%r55, [_Z6im2colPfS_iiiiiii_param_7];
	ld.param.u32 	%r54, [_Z6im2colPfS_iiiiiii_param_8];
	cvta.to.global.u64 	%rd1, %rd4;
	cvta.to.global.u64 	%rd2, %rd3;
	mov.u32 	%r56, %ctaid.y;
	mov.u32 	%r57, %ntid.y;
	mov.u32 	%r58, %tid.y;
	mad.lo.s32 	%r59, %r56, %r57, %r58;
	mov.u32 	%r60, %ctaid.x;
	mov.u32 	%r61, %ntid.x;
	mov.u32 	%r62, %tid.x;
	mad.lo.s32 	%r2, %r60, %r61, %r62;
	setp.lt.s32 	%p1, %r2, 0;
	setp.ge.s32 	%p2, %r2, %r52;
	setp.ge.s32 	%p3, %r59, %r55;
	or.pred  	%p4, %p2, %p3;
	or.pred  	%p5, %p4, %p1;
	setp.lt.s32 	%p6, %r50, 1;
	or.pred  	%p7, %p5, %p6;
	@%p7 bra 	$L__BB0_15;
	setp.lt.s32 	%p8, %r49, 1;
	@%p8 bra 	$L__BB0_15;
	and.b32  	%r3, %r49, 7;
	and.b32  	%r4, %r49, 3;
	and.b32  	%r5, %r49, 2147483640;
	and.b32  	%r6, %r49, 1;
	neg.s32 	%r7, %r5;
	mul.lo.s32 	%r8, %r55, %r49;
	mul.lo.s32 	%r64, %r55, %r52;
	shl.b32 	%r9, %r64, 3;
	mul.lo.s32 	%r10, %r54, %r2;
	mul.lo.s32 	%r11, %r54, %r59;
	mov.b32 	%r103, 0;
$L__BB0_3:
	setp.lt.u32 	%p9, %r49, 8;
	mul.lo.s32 	%r13, %r103, %r49;
	add.s32 	%r66, %r103, %r11;
	mad.lo.s32 	%r14, %r66, %r51, %r10;
	mov.b32 	%r115, 0;
	@%p9 bra 	$L__BB0_6;
	mad.lo.s32 	%r67, %r8, %r103, %r59;
	mad.lo.s32 	%r112, %r52, %r67, %r2;
	add.s32 	%r68, %r13, 7;
	mad.lo.s32 	%r69, %r55, %r68, %r59;
	mad.lo.s32 	%r111, %r52, %r69, %r2;
	add.s32 	%r70, %r13, 6;
	mad.lo.s32 	%r71, %r55, %r70, %r59;
	mad.lo.s32 	%r110, %r52, %r71, %r2;
	add.s32 	%r72, %r13, 5;
	mad.lo.s32 	%r73, %r55, %r72, %r59;
	mad.lo.s32 	%r109, %r52, %r73, %r2;
	add.s32 	%r74, %r13, 4;
	mad.lo.s32 	%r75, %r55, %r74, %r59;
	mad.lo.s32 	%r108, %r52, %r75, %r2;
	add.s32 	%r76, %r13, 3;
	mad.lo.s32 	%r77, %r55, %r76, %r59;
	mad.lo.s32 	%r107, %r52, %r77, %r2;
	add.s32 	%r78, %r13, 2;
	mad.lo.s32 	%r79, %r55, %r78, %r59;
	mad.lo.s32 	%r106, %r52, %r79, %r2;
	mad.lo.s32 	%r80, %r55, %r13, %r55;
	add.s32 	%r81, %r59, %r80;
	mad.lo.s32 	%r104, %r52, %r81, %r2;
	mov.u32 	%r105, %r14;
	mov.u32 	%r113, %r7;
$L__BB0_5:
	.pragma "nounroll";
	mul.wide.s32 	%rd5, %r105, 4;
	add.s64 	%rd6, %rd2, %rd5;
	ld.global.f32 	%f1, [%rd6];
	mul.wide.s32 	%rd7, %r112, 4;
	add.s64 	%rd8, %rd1, %rd7;
	st.global.f32 	[%rd8], %f1;
	ld.global.f32 	%f2, [%rd6+4];
	mul.wide.s32 	%rd9, %r104, 4;
	add.s64 	%rd10, %rd1, %rd9;
	st.global.f32 	[%rd10], %f2;
	ld.global.f32 	%f3, [%rd6+8];
	mul.wide.s32 	%rd11, %r106, 4;
	add.s64 	%rd12, %rd1, %rd11;
	st.global.f32 	[%rd12], %f3;
	ld.global.f32 	%f4, [%rd6+12];
	mul.wide.s32 	%rd13, %r107, 4;
	add.s64 	%rd14, %rd1, %rd13;
	st.global.f32 	[%rd14], %f4;
	ld.global.f32 	%f5, [%rd6+16];
	mul.wide.s32 	%rd15, %r108, 4;
	add.s64 	%rd16, %rd1, %rd15;
	st.global.f32 	[%rd16], %f5;
	ld.global.f32 	%f6, [%rd6+20];
	mul.wide.s32 	%rd17, %r109, 4;
	add.s64 	%rd18, %rd1, %rd17;
	st.global.f32 	[%rd18], %f6;
	ld.global.f32 	%f7, [%rd6+24];
	mul.wide.s32 	%rd19, %r110, 4;
	add.s64 	%rd20, %rd1, %rd19;
	st.global.f32 	[%rd20], %f7;
	ld.global.f32 	%f8, [%rd6+28];
	mul.wide.s32 	%rd21, %r111, 4;
	add.s64 	%rd22, %rd1, %rd21;
	st.global.f32 	[%rd22], %f8;
	add.s32 	%r113, %r113, 8;
	add.s32 	%r112, %r112, %r9;
	add.s32 	%r111, %r111, %r9;
	add.s32 	%r110, %r110, %r9;
	add.s32 	%r109, %r109, %r9;
	add.s32 	%r108, %r108, %r9;
	add.s32 	%r107, %r107, %r9;
	add.s32 	%r106, %r106, %r9;
	add.s32 	%r105, %r105, 8;
	add.s32 	%r104, %r104, %r9;
	setp.ne.s32 	%p10, %r113, 0;
	mov.u32 	%r115, %r5;
	@%p10 bra 	$L__BB0_5;
$L__BB0_6:
	setp.eq.s32 	%p11, %r3, 0;
	@%p11 bra 	$L__BB0_14;
	add.s32 	%r82, %r3, -1;
	setp.lt.u32 	%p12, %r82, 3;
	@%p12 bra 	$L__BB0_9;
	add.s32 	%r83, %r115, %r13;
	add.s32 	%r84, %r14, %r115;
	mul.wide.s32 	%rd23, %r84, 4;
	add.s64 	%rd24, %rd2, %rd23;
	ld.global.f32 	%f9, [%rd24];
	mad.lo.s32 	%r85, %r83, %r55, %r59;
	mad.lo.s32 	%r86, %r85, %r52, %r2;
	mul.wide.s32 	%rd25, %r86, 4;
	add.s64 	%rd26, %rd1, %rd25;
	st.global.f32 	[%rd26], %f9;
	ld.global.f32 	%f10, [%rd24+4];
	add.s32 	%r87, %r85, %r55;
	mad.lo.s32 	%r88, %r87, %r52, %r2;
	mul.wide.s32 	%rd27, %r88, 4;
	add.s64 	%rd28, %rd1, %rd27;
	st.global.f32 	[%rd28], %f10;
	ld.global.f32 	%f11, [%rd24+8];
	add.s32 	%r89, %r87, %r55;
	mad.lo.s32 	%r90, %r89, %r52, %r2;
	mul.wide.s32 	%rd29, %r90, 4;
	add.s64 	%rd30, %rd1, %rd29;
	st.global.f32 	[%rd30], %f11;
	ld.global.f32 	%f12, [%rd24+12];
	add.s32 	%r91, %r89, %r55;
	mad.lo.s32 	%r92, %r91, %r52, %r2;
	mul.wide.s32 	%rd31, %r92, 4;
	add.s64 	%rd32, %rd1, %rd31;
	st.global.f32 	[%rd32], %f12;
	add.s32 	%r115, %r115, 4;
$L__BB0_9:
	setp.eq.s32 	%p13, %r4, 0;
	@%p13 bra 	$L__BB0_14;
	setp.eq.s32 	%p14, %r4, 1;
	@%p14 bra 	$L__BB0_12;
	add.s32 	%r93, %r115, %r13;
	add.s32 	%r94, %r14, %r115;
	mul.wide.s32 	%rd33, %r94, 4;
	add.s64 	%rd34, %rd2, %rd33;
	ld.global.f32 	%f13, [%rd34];
	mad.lo.s32 	%r95, %r93, %r55, %r59;
	mad.lo.s32 	%r96, %r95, %r52, %r2;
	mul.wide.s32 	%rd35, %r96, 4;
	add.s64 	%rd36, %rd1, %rd35;
	st.global.f32 	[%rd36], %f13;
	ld.global.f32 	%f14, [%rd34+4];
	add.s32 	%r97, %r95, %r55;
	mad.lo.s32 	%r98, %r97, %r52, %r2;
	mul.wide.s32 	%rd37, %r98, 4;
	add.s64 	%rd38, %rd1, %rd37;
	st.global.f32 	[%rd38], %f14;
	add.s32 	%r115, %r115, 2;
$L__BB0_12:
	setp.eq.s32 	%p15, %r6, 0;
	@%p15 bra 	$L__BB0_14;
	add.s32 	%r99, %r115, %r13;
	add.s32 	%r100, %r14, %r115;
	mul.wide.s32 	%rd39, %r100, 4;
	add.s64 	%rd40, %rd2, %rd39;
	ld.global.f32 	%f15, [%rd40];
	mad.lo.s32 	%r101, %r99, %r55, %r59;
	mad.lo.s32 	%r102, %r101, %r52, %r2;
	mul.wide.s32 	%rd41, %r102, 4;
	add.s64 	%rd42, %rd1, %rd41;
	st.global.f32 	[%rd42], %f15;
$L__BB0_14:
	add.s32 	%r103, %r103, 1;
	setp.ne.s32 	%p16, %r103, %r50;
	@%p16 bra 	$L__BB0_3;
$L__BB0_15:
	ret;

}
	// .globl	_Z18convolution_sharedPfS_S_iiii
.visible .entry _Z18convolution_sharedPfS_S_iiii(
	.param .u64 .ptr .align 1 _Z18convolution_sharedPfS_S_iiii_param_0,
	.param .u64 .ptr .align 1 _Z18convolution_sharedPfS_S_iiii_param_1,
	.param .u64 .ptr .align 1 _Z18convolution_sharedPfS_S_iiii_param_2,
	.param .u32 _Z18convolution_sharedPfS_S_iiii_param_3,
	.param .u32 _Z18convolution_sharedPfS_S_iiii_param_4,
	.param .u32 _Z18convolution_sharedPfS_S_iiii_param_5,
	.param .u32 _Z18convolution_sharedPfS_S_iiii_param_6
)
{
	.reg .pred 	%p<29>;
	.reg .b32 	%r<105>;
	.reg .b32 	%f<151>;
	.reg .b64 	%rd<75>;

	ld.param.u64 	%rd12, [_Z18convolution_sharedPfS_S_iiii_param_0];
	ld.param.u64 	%rd11, [_Z18convolution_sharedPfS_S_iiii_param_1];
	ld.param.u64 	%rd13, [_Z18convolution_sharedPfS_S_iiii_param_2];
	ld.param.u32 	%r44, [_Z18convolution_sharedPfS_S_iiii_param_3];
	ld.param.u32 	%r48, [_Z18convolution_sharedPfS_S_iiii_param_4];
	ld.param.u32 	%r46, [_Z18convolution_sharedPfS_S_iiii_param_5];
	ld.param.u32 	%r47, [_Z18convolution_sharedPfS_S_iiii_param_6];
	cvta.to.global.u64 	%rd1, %rd12;
	cvta.to.global.u64 	%rd2, %rd13;
	mov.u32 	%r49, %ctaid.y;
	mov.u32 	%r50, %ntid.y;
	mov.u32 	%r51, %tid.y;
	mad.lo.s32 	%r52, %r49, %r50, %r51;
	mov.u32 	%r53, %ctaid.x;
	mov.u32 	%r54, %ntid.x;
	mov.u32 	%r55, %tid.x;
	mad.lo.s32 	%r2, %r53, %r54, %r55;
	setp.lt.s32 	%p1, %r2, 0;
	setp.ge.s32 	%p2, %r2, %r44;
	setp.ge.s32 	%p3, %r52, %r48;
	or.pred  	%p4, %p2, %p3;
	or.pred  	%p5, %p4, %p1;
	@%p5 bra 	$L__BB1_35;
	mad.lo.s32 	%r3, %r44, %r52, %r2;
	setp.lt.s32 	%p6, %r47, 1;
	@%p6 bra 	$L__BB1_18;
	setp.lt.s32 	%p7, %r46, 1;
	mul.lo.s32 	%r4, %r48, %r44;
	@%p7 bra 	$L__BB1_18;
	and.b32  	%r5, %r46, 15;
	add.s32 	%r6, %r5, -1;
	and.b32  	%r7, %r46, 7;
	add.s32 	%r8, %r7, -1;
	and.b32  	%r9, %r46, 2147483632;
	and.b32  	%r10, %r46, 3;
	mov.b32 	%r94, 0;
	mul.wide.s32 	%rd4, %r4, 4;
$L__BB1_4:
	setp.lt.u32 	%p8, %r46, 16;
	mul.lo.s32 	%r12, %r94, %r46;
	mov.b32 	%r97, 0;
	@%p8 bra 	$L__BB1_7;
	mov.b32 	%r95, 0;
$L__BB1_6:
	.pragma "nounroll";
	add.s32 	%r59, %r95, %r12;
	mad.lo.s32 	%r60, %r4, %r59, %r3;
	mul.wide.s32 	%rd14, %r60, 4;
	add.s64 	%rd15, %rd1, %rd14;
	ld.global.f32 	%f17, [%rd15];
	shl.b32 	%r61, %r59, 2;
	mov.u32 	%r62, smem;
	add.s32 	%r63, %r62, %r61;
	st.shared.f32 	[%r63], %f17;
	add.s64 	%rd17, %rd15, %rd4;
	ld.global.f32 	%f18, [%rd17];
	st.shared.f32 	[%r63+4], %f18;
	add.s64 	%rd18, %rd17, %rd4;
	ld.global.f32 	%f19, [%rd18];
	st.shared.f32 	[%r63+8], %f19;
	add.s64 	%rd19, %rd18, %rd4;
	ld.global.f32 	%f20, [%rd19];
	st.shared.f32 	[%r63+12], %f20;
	add.s64 	%rd20, %rd19, %rd4;
	ld.global.f32 	%f21, [%rd20];
	st.shared.f32 	[%r63+16], %f21;
	add.s64 	%rd21, %rd20, %rd4;
	ld.global.f32 	%f22, [%rd21];
	st.shared.f32 	[%r63+20], %f22;
	add.s64 	%rd22, %rd21, %rd4;
	ld.global.f32 	%f23, [%rd22];
	st.shared.f32 	[%r63+24], %f23;
	add.s64 	%rd23, %rd22, %rd4;
	ld.global.f32 	%f24, [%rd23];
	st.shared.f32 	[%r63+28], %f24;
	add.s64 	%rd24, %rd23, %rd4;
	ld.global.f32 	%f25, [%rd24];
	st.shared.f32 	[%r63+32], %f25;
	add.s64 	%rd25, %rd24, %rd4;
	ld.global.f32 	%f26, [%rd25];
	st.shared.f32 	[%r63+36], %f26;
	add.s64 	%rd26, %rd25, %rd4;
	ld.global.f32 	%f27, [%rd26];
	st.shared.f32 	[%r63+40], %f27;
	add.s64 	%rd27, %rd26, %rd4;
	ld.global.f32 	%f28, [%rd27];
	st.shared.f32 	[%r63+44], %f28;
	add.s64 	%rd28, %rd27, %rd4;
	ld.global.f32 	%f29, [%rd28];
	st.shared.f32 	[%r63+48], %f29;
	add.s64 	%rd29, %rd28, %rd4;
	ld.global.f32 	%f30, [%rd29];
	st.shared.f32 	[%r63+52], %f30;
	add.s64 	%rd30, %rd29, %rd4;
	ld.global.f32 	%f31, [%rd30];
	st.shared.f32 	[%r63+56], %f31;
	add.s64 	%rd31, %rd30, %rd4;
	ld.global.f32 	%f32, [%rd31];
	st.shared.f32 	[%r63+60], %f32;
	add.s32 	%r95, %r95, 16;
	setp.ne.s32 	%p9, %r95, %r9;
	mov.u32 	%r97, %r9;
	@%p9 bra 	$L__BB1_6;
$L__BB1_7:
	setp.eq.s32 	%p10, %r5, 0;
	@%p10 bra 	$L__BB1_17;
	setp.lt.u32 	%p11, %r6, 7;
	@%p11 bra 	$L__BB1_10;
	add.s32 	%r64, %r97, %r12;
	mad.lo.s32 	%r65, %r4, %r64, %r3;
	mul.wide.s32 	%rd32, %r65, 4;
	add.s64 	%rd33, %rd1, %rd32;
	ld.global.f32 	%f33, [%rd33];
	shl.b32 	%r66, %r64, 2;
	mov.u32 	%r67, smem;
	add.s32 	%r68, %r67, %r66;
	st.shared.f32 	[%r68], %f33;
	add.s64 	%rd35, %rd33, %rd4;
	ld.global.f32 	%f34, [%rd35];
	st.shared.f32 	[%r68+4], %f34;
	add.s64 	%rd36, %rd35, %rd4;
	ld.global.f32 	%f35, [%rd36];
	st.shared.f32 	[%r68+8], %f35;
	add.s64 	%rd37, %rd36, %rd4;
	ld.global.f32 	%f36, [%rd37];
	st.shared.f32 	[%r68+12], %f36;
	add.s64 	%rd38, %rd37, %rd4;
	ld.global.f32 	%f37, [%rd38];
	st.shared.f32 	[%r68+16], %f37;
	add.s64 	%rd39, %rd38, %rd4;
	ld.global.f32 	%f38, [%rd39];
	st.shared.f32 	[%r68+20], %f38;
	add.s64 	%rd40, %rd39, %rd4;
	ld.global.f32 	%f39, [%rd40];
	st.shared.f32 	[%r68+24], %f39;
	add.s64 	%rd41, %rd40, %rd4;
	ld.global.f32 	%f40, [%rd41];
	st.shared.f32 	[%r68+28], %f40;
	add.s32 	%r97, %r97, 8;
$L__BB1_10:
	setp.eq.s32 	%p12, %r7, 0;
	@%p12 bra 	$L__BB1_17;
	setp.lt.u32 	%p13, %r8, 3;
	@%p13 bra 	$L__BB1_13;
	add.s32 	%r69, %r97, %r12;
	mad.lo.s32 	%r70, %r4, %r69, %r3;
	mul.wide.s32 	%rd42, %r70, 4;
	add.s64 	%rd43, %rd1, %rd42;
	ld.global.f32 	%f41, [%rd43];
	shl.b32 	%r71, %r69, 2;
	mov.u32 	%r72, smem;
	add.s32 	%r73, %r72, %r71;
	st.shared.f32 	[%r73], %f41;
	add.s64 	%rd45, %rd43, %rd4;
	ld.global.f32 	%f42, [%rd45];
	st.shared.f32 	[%r73+4], %f42;
	add.s64 	%rd46, %rd45, %rd4;
	ld.global.f32 	%f43, [%rd46];
	st.shared.f32 	[%r73+8], %f43;
	add.s64 	%rd47, %rd46, %rd4;
	ld.global.f32 	%f44, [%rd47];
	st.shared.f32 	[%r73+12], %f44;
	add.s32 	%r97, %r97, 4;
$L__BB1_13:
	setp.eq.s32 	%p14, %r10, 0;
	@%p14 bra 	$L__BB1_17;
	setp.eq.s32 	%p15, %r10, 1;
	add.s32 	%r74, %r97, %r12;
	mad.lo.s32 	%r75, %r4, %r74, %r3;
	mul.wide.s32 	%rd48, %r75, 4;
	add.s64 	%rd3, %rd1, %rd48;
	ld.global.f32 	%f45, [%rd3];
	shl.b32 	%r76, %r74, 2;
	mov.u32 	%r77, smem;
	add.s32 	%r20, %r77, %r76;
	st.shared.f32 	[%r20], %f45;
	@%p15 bra 	$L__BB1_17;
	setp.eq.s32 	%p16, %r10, 2;
	add.s64 	%rd5, %rd3, %rd4;
	ld.global.f32 	%f46, [%rd5];
	st.shared.f32 	[%r20+4], %f46;
	@%p16 bra 	$L__BB1_17;
	add.s64 	%rd49, %rd5, %rd4;
	ld.global.f32 	%f47, [%rd49];
	st.shared.f32 	[%r20+8], %f47;
$L__BB1_17:
	add.s32 	%r94, %r94, 1;
	setp.ne.s32 	%p17, %r94, %r47;
	@%p17 bra 	$L__BB1_4;
$L__BB1_18:
	bar.sync 	0;
	mov.f32 	%f149, 0f00000000;
	min.s32 	%r78, %r47, %r46;
	setp.lt.s32 	%p18, %r78, 1;
	@%p18 bra 	$L__BB1_34;
	and.b32  	%r22, %r46, 15;
	add.s32 	%r23, %r22, -1;
	and.b32  	%r24, %r46, 7;
	add.s32 	%r25, %r24, -1;
	and.b32  	%r26, %r46, 2147483632;
	and.b32  	%r27, %r46, 3;
	neg.s32 	%r28, %r26;
	shl.b32 	%r29, %r46, 2;
	add.s64 	%rd6, %rd2, 32;
	mov.f32 	%f149, 0f00000000;
	mov.b32 	%r99, 0;
$L__BB1_20:
	setp.lt.u32 	%p19, %r46, 16;
	mul.lo.s32 	%r31, %r99, %r46;
	mov.b32 	%r103, 0;
	@%p19 bra 	$L__BB1_23;
	mov.u32 	%r81, smem;
	mad.lo.s32 	%r82, %r29, %r99, %r81;
	add.s32 	%r100, %r82, 32;
	mul.wide.u32 	%rd50, %r31, 4;
	add.s64 	%rd74, %rd6, %rd50;
	mov.u32 	%r101, %r28;
$L__BB1_22:
	.pragma "nounroll";
	ld.shared.f32 	%f51, [%r100+-32];
	ld.global.f32 	%f52, [%rd74+-32];
	fma.rn.f32 	%f53, %f51, %f52, %f149;
	ld.shared.f32 	%f54, [%r100+-28];
	ld.global.f32 	%f55, [%rd74+-28];
	fma.rn.f32 	%f56, %f54, %f55, %f53;
	ld.shared.f32 	%f57, [%r100+-24];
	ld.global.f32 	%f58, [%rd74+-24];
	fma.rn.f32 	%f59, %f57, %f58, %f56;
	ld.shared.f32 	%f60, [%r100+-20];
	ld.global.f32 	%f61, [%rd74+-20];
	fma.rn.f32 	%f62, %f60, %f61, %f59;
	ld.shared.f32 	%f63, [%r100+-16];
	ld.global.f32 	%f64, [%rd74+-16];
	fma.rn.f32 	%f65, %f63, %f64, %f62;
	ld.shared.f32 	%f66, [%r100+-12];
	ld.global.f32 	%f67, [%rd74+-12];
	fma.rn.f32 	%f68, %f66, %f67, %f65;
	ld.shared.f32 	%f69, [%r100+-8];
	ld.global.f32 	%f70, [%rd74+-8];
	fma.rn.f32 	%f71, %f69, %f70, %f68;
	ld.shared.f32 	%f72, [%r100+-4];
	ld.global.f32 	%f73, [%rd74+-4];
	fma.rn.f32 	%f74, %f72, %f73, %f71;
	ld.shared.f32 	%f75, [%r100];
	ld.global.f32 	%f76, [%rd74];
	fma.rn.f32 	%f77, %f75, %f76, %f74;
	ld.shared.f32 	%f78, [%r100+4];
	ld.global.f32 	%f79, [%rd74+4];
	fma.rn.f32 	%f80, %f78, %f79, %f77;
	ld.shared.f32 	%f81, [%r100+8];
	ld.global.f32 	%f82, [%rd74+8];
	fma.rn.f32 	%f83, %f81, %f82, %f80;
	ld.shared.f32 	%f84, [%r100+12];
	ld.global.f32 	%f85, [%rd74+12];
	fma.rn.f32 	%f86, %f84, %f85, %f83;
	ld.shared.f32 	%f87, [%r100+16];
	ld.global.f32 	%f88, [%rd74+16];
	fma.rn.f32 	%f89, %f87, %f88, %f86;
	ld.shared.f32 	%f90, [%r100+20];
	ld.global.f32 	%f91, [%rd74+20];
	fma.rn.f32 	%f92, %f90, %f91, %f89;
	ld.shared.f32 	%f93, [%r100+24];
	ld.global.f32 	%f94, [%rd74+24];
	fma.rn.f32 	%f95, %f93, %f94, %f92;
	ld.shared.f32 	%f96, [%r100+28];
	ld.global.f32 	%f97, [%rd74+28];
	fma.rn.f32 	%f149, %f96, %f97, %f95;
	add.s32 	%r101, %r101, 16;
	add.s32 	%r100, %r100, 64;
	add.s64 	%rd74, %rd74, 64;
	setp.ne.s32 	%p20, %r101, 0;
	mov.u32 	%r103, %r26;
	@%p20 bra 	$L__BB1_22;
$L__BB1_23:
	setp.eq.s32 	%p21, %r22, 0;
	@%p21 bra 	$L__BB1_33;
	setp.lt.u32 	%p22, %r23, 7;
	@%p22 bra 	$L__BB1_26;
	add.s32 	%r83, %r103, %r31;
	shl.b32 	%r84, %r83, 2;
	mov.u32 	%r85, smem;
	add.s32 	%r86, %r85, %r84;
	ld.shared.f32 	%f99, [%r86];
	mul.wide.u32 	%rd51, %r83, 4;
	add.s64 	%rd52, %rd2, %rd51;
	ld.global.f32 	%f100, [%rd52];
	fma.rn.f32 	%f101, %f99, %f100, %f149;
	ld.shared.f32 	%f102, [%r86+4];
	cvt.u64.u32 	%rd53, %r31;
	cvt.u64.u32 	%rd54, %r103;
	add.s64 	%rd55, %rd54, %rd53;
	shl.b64 	%rd56, %rd55, 2;
	add.s64 	%rd57, %rd2, %rd56;
	ld.global.f32 	%f103, [%rd57+4];
	fma.rn.f32 	%f104, %f102, %f103, %f101;
	ld.shared.f32 	%f105, [%r86+8];
	ld.global.f32 	%f106, [%rd57+8];
	fma.rn.f32 	%f107, %f105, %f106, %f104;
	ld.shared.f32 	%f108, [%r86+12];
	ld.global.f32 	%f109, [%rd57+12];
	fma.rn.f32 	%f110, %f108, %f109, %f107;
	ld.shared.f32 	%f111, [%r86+16];
	ld.global.f32 	%f112, [%rd57+16];
	fma.rn.f32 	%f113, %f111, %f112, %f110;
	ld.shared.f32 	%f114, [%r86+20];
	ld.global.f32 	%f115, [%rd57+20];
	fma.rn.f32 	%f116, %f114, %f115, %f113;
	ld.shared.f32 	%f117, [%r86+24];
	ld.global.f32 	%f118, [%rd57+24];
	fma.rn.f32 	%f119, %f117, %f118, %f116;
	ld.shared.f32 	%f120, [%r86+28];
	ld.global.f32 	%f121, [%rd57+28];
	fma.rn.f32 	%f149, %f120, %f121, %f119;
	add.s32 	%r103, %r103, 8;
$L__BB1_26:
	setp.eq.s32 	%p23, %r24, 0;
	@%p23 bra 	$L__BB1_33;
	setp.lt.u32 	%p24, %r25, 3;
	@%p24 bra 	$L__BB1_29;
	add.s32 	%r87, %r103, %r31;
	shl.b32 	%r88, %r87, 2;
	mov.u32 	%r89, smem;
	add.s32 	%r90, %r89, %r88;
	ld.shared.f32 	%f123, [%r90];
	mul.wide.u32 	%rd58, %r87, 4;
	add.s64 	%rd59, %rd2, %rd58;
	ld.global.f32 	%f124, [%rd59];
	fma.rn.f32 	%f125, %f123, %f124, %f149;
	ld.shared.f32 	%f126, [%r90+4];
	cvt.u64.u32 	%rd60, %r31;
	cvt.u64.u32 	%rd61, %r103;
	add.s64 	%rd62, %rd61, %rd60;
	shl.b64 	%rd63, %rd62, 2;
	add.s64 	%rd64, %rd2, %rd63;
	ld.global.f32 	%f127, [%rd64+4];
	fma.rn.f32 	%f128, %f126, %f127, %f125;
	ld.shared.f32 	%f129, [%r90+8];
	ld.global.f32 	%f130, [%rd64+8];
	fma.rn.f32 	%f131, %f129, %f130, %f128;
	ld.shared.f32 	%f132, [%r90+12];
	ld.global.f32 	%f133, [%rd64+12];
	fma.rn.f32 	%f149, %f132, %f133, %f131;
	add.s32 	%r103, %r103, 4;
$L__BB1_29:
	setp.eq.s32 	%p25, %r27, 0;
	@%p25 bra 	$L__BB1_33;
	setp.eq.s32 	%p26, %r27, 1;
	add.s32 	%r91, %r103, %r31;
	shl.b32 	%r92, %r91, 2;
	mov.u32 	%r93, smem;
	add.s32 	%r42, %r93, %r92;
	ld.shared.f32 	%f134, [%r42];
	mul.wide.u32 	%rd65, %r91, 4;
	add.s64 	%rd66, %rd2, %rd65;
	ld.global.f32 	%f135, [%rd66];
	fma.rn.f32 	%f149, %f134, %f135, %f149;
	@%p26 bra 	$L__BB1_33;
	setp.eq.s32 	%p27, %r27, 2;
	ld.shared.f32 	%f136, [%r42+4];
	cvt.u64.u32 	%rd67, %r31;
	cvt.u64.u32 	%rd68, %r103;
	add.s64 	%rd69, %rd68, %rd67;
	shl.b64 	%rd70, %rd69, 2;
	add.s64 	%rd10, %rd2, %rd70;
	ld.global.f32 	%f137, [%rd10+4];
	fma.rn.f32 	%f149, %f136, %f137, %f149;
	@%p27 bra 	$L__BB1_33;
	ld.shared.f32 	%f138, [%r42+8];
	ld.global.f32 	%f139, [%rd10+8];
	fma.rn.f32 	%f149, %f138, %f139, %f149;
$L__BB1_33:
	add.s32 	%r99, %r99, 1;
	setp.ne.s32 	%p28, %r99, %r47;
	@%p28 bra 	$L__BB1_20;
$L__BB1_34:
	cvta.to.global.u64 	%rd71, %rd11;
	mul.wide.s32 	%rd72, %r3, 4;
	add.s64 	%rd73, %rd71, %rd72;
	atom.global.add.f32 	%f140, [%rd73], %f149;
$L__BB1_35:
	ret;

}


// ===== COMPILED SASS (sm_100) =====

	.target	sm_100

	.elftype	@"ET_EXEC"


//--------------------- .note.nv.tkinfo           --------------------------
	.section	.note.nv.tkinfo,"",@"SHT_NOTE"
	.sectionflags	@"SHF_NOTE_NV_TKINFO"
	.tkinfo
        /*0018*/ 	.word	0x00000002
        /*0030*/ 	.string	""
        /*0030*/ 	.string	"ptxas"
        /*0030*/ 	.string	"Cuda compilation tools, release 13.0, V13.0.88"
        /*0030*/ 	.string	"Build cuda_13.0.r13.0/compiler.36424714_0"
        /*0030*/ 	.string	"-arch sm_100 -m 64 "



//--------------------- .note.nv.cuinfo           --------------------------
	.section	.note.nv.cuinfo,"",@"SHT_NOTE"
	.sectionflags	@"SHF_NOTE_NV_CUINFO"
        /*0018*/ 	.short	0x0002
        /*001a*/ 	.short	0x0064
        /*001c*/ 	.short	0x0082
	.zero		2


//--------------------- .nv.info                  --------------------------
	.section	.nv.info,"",@"SHT_CUDA_INFO"
	.align	4


	//----- nvinfo : EIATTR_REGCOUNT
	.align		4
        /*0000*/ 	.byte	0x04, 0x2f
        /*0002*/ 	.short	(.L_1 - .L_0)
	.align		4
.L_0:
        /*0004*/ 	.word	index@(_Z6im2colPfS_iiiiiii)
        /*0008*/ 	.word	0x00000020


	//----- nvinfo : EIATTR_FRAME_SIZE
	.align		4
.L_1:
        /*000c*/ 	.byte	0x04, 0x11
        /*000e*/ 	.short	(.L_3 - .L_2)
	.align		4
.L_2:
        /*0010*/ 	.word	index@(_Z6im2colPfS_iiiiiii)
        /*0014*/ 	.word	0x00000000


	//----- nvinfo : EIATTR_REGCOUNT
	.align		4
.L_3:
        /*0018*/ 	.byte	0x04, 0x2f
        /*001a*/ 	.short	(.L_5 - .L_4)
	.align		4
.L_4:
        /*001c*/ 	.word	index@(_Z18convolution_sharedPfS_S_iiii)
        /*0020*/ 	.word	0x00000020


	//----- nvinfo : EIATTR_FRAME_SIZE
	.align		4
.L_5:
        /*0024*/ 	.byte	0x04, 0x11
        /*0026*/ 	.short	(.L_7 - .L_6)
	.align		4
.L_6:
        /*0028*/ 	.word	index@(_Z18convolution_sharedPfS_S_iiii)
        /*002c*/ 	.word	0x00000000


	//----- nvinfo : EIATTR_MIN_STACK_SIZE
	.align		4
.L_7:
        /*0030*/ 	.byte	0x04, 0x12
        /*0032*/ 	.short	(.L_9 - .L_8)
	.align		4
.L_8:
        /*0034*/ 	.word	index@(_Z18convolution_sharedPfS_S_iiii)
        /*0038*/ 	.word	0x00000000


	//----- nvinfo : EIATTR_MIN_STACK_SIZE
	.align		4
.L_9:
        /*003c*/ 	.byte	0x04, 0x12
        /*003e*/ 	.short	(.L_11 - .L_10)
	.align		4
.L_10:
        /*0040*/ 	.word	index@(_Z6im2colPfS_iiiiiii)
        /*0044*/ 	.word	0x00000000
.L_11:


//--------------------- .nv.compat                --------------------------
	.section	.nv.compat,"",@"SHT_CUDA_COMPAT_INFO"
	.align	4
        /*0000*/ 	.byte	0x02, 0x09, 0x00, 0x00, 0x02, 0x02, 0x01, 0x00, 0x02, 0x05, 0x05, 0x00, 0x03, 0x07, 0x01, 0x01
        /*0010*/ 	.byte	0x02, 0x03, 0x00, 0x00, 0x02, 0x06, 0x01, 0x00, 0x04, 0x0b, 0x08, 0x00, 0x09, 0x00, 0x00, 0x00
        /*0020*/ 	.byte	0x00, 0x00, 0x00, 0x00


//--------------------- .nv.info._Z18convolution_sharedPfS_S_iiii --------------------------
	.section	.nv.info._Z18convolution_sharedPfS_S_iiii,"",@"SHT_CUDA_INFO"
	.sectionflags	@""
	.align	4


	//----- nvinfo : EIATTR_CUDA_API_VERSION
	.align		4
        /*0000*/ 	.byte	0x04, 0x37
        /*0002*/ 	.short	(.L_13 - .L_12)
.L_12:
        /*0004*/ 	.word	0x00000082


	//----- nvinfo : EIATTR_KPARAM_INFO
	.align		4
.L_13:
        /*0008*/ 	.byte	0x04, 0x17
        /*000a*/ 	.short	(.L_15 - .L_14)
.L_14:
        /*000c*/ 	.word	0x00000000
        /*0010*/ 	.short	0x0006
        /*0012*/ 	.short	0x0024
        /*0014*/ 	.byte	0x00, 0xf0, 0x11, 0x00


	//----- nvinfo : EIATTR_KPARAM_INFO
	.align		4
.L_15:
        /*0018*/ 	.byte	0x04, 0x17
        /*001a*/ 	.short	(.L_17 - .L_16)
.L_16:
        /*001c*/ 	.word	0x00000000
        /*0020*/ 	.short	0x0005
        /*0022*/ 	.short	0x0020
        /*0024*/ 	.byte	0x00, 0xf0, 0x11, 0x00


	//----- nvinfo : EIATTR_KPARAM_INFO
	.align		4
.L_17:
        /*0028*/ 	.byte	0x04, 0x17
        /*002a*/ 	.short	(.L_19 - .L_18)
.L_18:
        /*002c*/ 	.word	0x00000000
        /*0030*/ 	.short	0x0004
        /*0032*/ 	.short	0x001c
        /*0034*/ 	.byte	0x00, 0xf0, 0x11, 0x00


	//----- nvinfo : EIATTR_KPARAM_INFO
	.align		4
.L_19:
        /*0038*/ 	.byte	0x04, 0x17
        /*003a*/ 	.short	(.L_21 - .L_20)
.L_20:
        /*003c*/ 	.word	0x00000000
        /*0040*/ 	.short	0x0003
        /*0042*/ 	.short	0x0018
        /*0044*/ 	.byte	0x00, 0xf0, 0x11, 0x00


	//----- nvinfo : EIATTR_KPARAM_INFO
	.align		4
.L_21:
        /*0048*/ 	.byte	0x04, 0x17
        /*004a*/ 	.short	(.L_23 - .L_22)
.L_22:
        /*004c*/ 	.word	0x00000000
        /*0050*/ 	.short	0x0002
        /*0052*/ 	.short	0x0010
        /*0054*/ 	.byte	0x00, 0xf5, 0x21, 0x00


	//----- nvinfo : EIATTR_KPARAM_INFO
	.align		4
.L_23:
        /*0058*/ 	.byte	0x04, 0x17
        /*005a*/ 	.short	(.L_25 - .L_24)
.L_24:
        /*005c*/ 	.word	0x00000000
        /*0060*/ 	.short	0x0001
        /*0062*/ 	.short	0x0008
        /*0064*/ 	.byte	0x00, 0xf5, 0x21, 0x00


	//----- nvinfo : EIATTR_KPARAM_INFO
	.align		4
.L_25:
        /*0068*/ 	.byte	0x04, 0x17
        /*006a*/ 	.short	(.L_27 - .L_26)
.L_26:
        /*006c*/ 	.word	0x00000000
        /*0070*/ 	.short	0x0000
        /*0072*/ 	.short	0x0000
        /*0074*/ 	.byte	0x00, 0xf5, 0x21, 0x00


	//----- nvinfo : EIATTR_SPARSE_MMA_MASK
	.align		4
.L_27:
        /*0078*/ 	.byte	0x03, 0x50
        /*007a*/ 	.short	0x0000


	//----- nvinfo : EIATTR_MAXREG_COUNT
	.align		4
        /*007c*/ 	.byte	0x03, 0x1b
        /*007e*/ 	.short	0x00ff


	//----- nvinfo : EIATTR_NUM_BARRIERS
	.align		4
        /*0080*/ 	.byte	0x02, 0x4c
        /*0082*/ 	.byte	0x01
	.zero		1


	//----- nvinfo : EIATTR_MERCURY_ISA_VERSION
	.align		4
        /*0084*/ 	.byte	0x03, 0x5f
        /*0086*/ 	.short	0x0101


	//----- nvinfo : EIATTR_VRC_CTA_INIT_COUNT
	.align		4
        /*0088*/ 	.byte	0x02, 0x4a
	.zero		1
	.zero		1


	//----- nvinfo : EIATTR_EXIT_INSTR_OFFSETS
	.align		4
        /*008c*/ 	.byte	0x04, 0x1c
        /*008e*/ 	.short	(.L_29 - .L_28)


	//   ....[0]....
.L_28:
        /*0090*/ 	.word	0x000000d0


	//   ....[1]....
        /*0094*/ 	.word	0x00001750


	//----- nvinfo : EIATTR_CBANK_PARAM_SIZE
	.align		4
.L_29:
        /*0098*/ 	.byte	0x03, 0x19
        /*009a*/ 	.short	0x0028


	//----- nvinfo : EIATTR_PARAM_CBANK
	.align		4
        /*009c*/ 	.byte	0x04, 0x0a
        /*009e*/ 	.short	(.L_31 - .L_30)
	.align		4
.L_30:
        /*00a0*/ 	.word	index@(.nv.constant0._Z18convolution_sharedPfS_S_iiii)
        /*00a4*/ 	.short	0x0380
        /*00a6*/ 	.short	0x0028


	//----- nvinfo : EIATTR_SW_WAR
	.align		4
.L_31:
        /*00a8*/ 	.byte	0x04, 0x36
        /*00aa*/ 	.short	(.L_33 - .L_32)
.L_32:
        /*00ac*/ 	.word	0x00000008
.L_33:


//--------------------- .nv.info._Z6im2colPfS_iiiiiii --------------------------
	.section	.nv.info._Z6im2colPfS_iiiiiii,"",@"SHT_CUDA_INFO"
	.sectionflags	@""
	.align	4


	//----- nvinfo : EIATTR_CUDA_API_VERSION
	.align		4
        /*0000*/ 	.byte	0x04, 0x37
        /*0002*/ 	.short	(.L_35 - .L_34)
.L_34:
        /*0004*/ 	.word	0x00000082


	//----- nvinfo : EIATTR_KPARAM_INFO
	.align		4
.L_35:
        /*0008*/ 	.byte	0x04, 0x17
        /*000a*/ 	.short	(.L_37 - .L_36)
.L_36:
        /*000c*/ 	.word	0x00000000
        /*0010*/ 	.short	0x0008
        /*0012*/ 	.short	0x0028
        /*0014*/ 	.byte	0x00, 0xf0, 0x11, 0x00


	//----- nvinfo : EIATTR_KPARAM_INFO
	.align		4
.L_37:
        /*0018*/ 	.byte	0x04, 0x17
        /*001a*/ 	.short	(.L_39 - .L_38)
.L_38:
        /*001c*/ 	.word	0x00000000
        /*0020*/ 	.short	0x0007
        /*0022*/ 	.short	0x0024
        /*0024*/ 	.byte	0x00, 0xf0, 0x11, 0x00


	//----- nvinfo : EIATTR_KPARAM_INFO
	.align		4
.L_39:
        /*0028*/ 	.byte	0x04, 0x17
        /*002a*/ 	.short	(.L_41 - .L_40)
.L_40:
        /*002c*/ 	.word	0x00000000
        /*0030*/ 	.short	0x0006
        /*0032*/ 	.short	0x0020
        /*0034*/ 	.byte	0x00, 0xf0, 0x11, 0x00


	//----- nvinfo : EIATTR_KPARAM_INFO
	.align		4
.L_41:
        /*0038*/ 	.byte	0x04, 0x17
        /*003a*/ 	.short	(.L_43 - .L_42)
.L_42:
        /*003c*/ 	.word	0x00000000
        /*0040*/ 	.short	0x0005
        /*0042*/ 	.short	0x001c
        /*0044*/ 	.byte	0x00, 0xf0, 0x11, 0x00


	//----- nvinfo : EIATTR_KPARAM_INFO
	.align		4
.L_43:
        /*0048*/ 	.byte	0x04, 0x17
        /*004a*/ 	.short	(.L_45 - .L_44)
.L_44:
        /*004c*/ 	.word	0x00000000
        /*0050*/ 	.short	0x0004
        /*0052*/ 	.short	0x0018
        /*0054*/ 	.byte	0x00, 0xf0, 0x11, 0x00


	//----- nvinfo : EIATTR_KPARAM_INFO
	.align		4
.L_45:
        /*0058*/ 	.byte	0x04, 0x17
        /*005a*/ 	.short	(.L_47 - .L_46)
.L_46:
        /*005c*/ 	.word	0x00000000
        /*0060*/ 	.short	0x0003
        /*0062*/ 	.short	0x0014
        /*0064*/ 	.byte	0x00, 0xf0, 0x11, 0x00


	//----- nvinfo : EIATTR_KPARAM_INFO
	.align		4
.L_47:
        /*0068*/ 	.byte	0x04, 0x17
        /*006a*/ 	.short	(.L_49 - .L_48)
.L_48:
        /*006c*/ 	.word	0x00000000
        /*0070*/ 	.short	0x0002
        /*0072*/ 	.short	0x0010
        /*0074*/ 	.byte	0x00, 0xf0, 0x11, 0x00


	//----- nvinfo : EIATTR_KPARAM_INFO
	.align		4
.L_49:
        /*0078*/ 	.byte	0x04, 0x17
        /*007a*/ 	.short	(.L_51 - .L_50)
.L_50:
        /*007c*/ 	.word	0x00000000
        /*0080*/ 	.short	0x0001
        /*0082*/ 	.short	0x0008
        /*0084*/ 	.byte	0x00, 0xf5, 0x21, 0x00


	//----- nvinfo : EIATTR_KPARAM_INFO
	.align		4
.L_51:
        /*0088*/ 	.byte	0x04, 0x17
        /*008a*/ 	.short	(.L_53 - .L_52)
.L_52:
        /*008c*/ 	.word	0x00000000
        /*0090*/ 	.short	0x0000
        /*0092*/ 	.short	0x0000
        /*0094*/ 	.byte	0x00, 0xf5, 0x21, 0x00


	//----- nvinfo : EIATTR_SPARSE_MMA_MASK
	.align		4
.L_53:
        /*0098*/ 	.byte	0x03, 0x50
        /*009a*/ 	.short	0x0000


	//----- nvinfo : EIATTR_MAXREG_COUNT
	.align		4
        /*009c*/ 	.byte	0x03, 0x1b
        /*009e*/ 	.short	0x00ff


	//----- nvinfo : EIATTR_MERCURY_ISA_VERSION
	.align		4
        /*00a0*/ 	.byte	0x03, 0x5f
        /*00a2*/ 	.short	0x0101


	//----- nvinfo : EIATTR_VRC_CTA_INIT_COUNT
	.align		4
        /*00a4*/ 	.byte	0x02, 0x4a
	.zero		1
	.zero		1


	//----- nvinfo : EIATTR_EXIT_INSTR_OFFSETS
	.align		4
        /*00a8*/ 	.byte	0x04, 0x1c
        /*00aa*/ 	.short	(.L_55 - .L_54)


	//   ....[0]....
.L_54:
        /*00ac*/ 	.word	0x000000f0


	//   ....[1]....
        /*00b0*/ 	.word	0x00000130


	//   ....[2]....
        /*00b4*/ 	.word	0x00000b90


	//----- nvinfo : EIATTR_CBANK_PARAM_SIZE
	.align		4
.L_55:
        /*00b8*/ 	.byte	0x03, 0x19
        /*00ba*/ 	.short	0x002c


	//----- nvinfo : EIATTR_PARAM_CBANK
	.align		4
        /*00bc*/ 	.byte	0x04, 0x0a
        /*00be*/ 	.short	(.L_57 - .L_56)
	.align		4
.L_56:
        /*00c0*/ 	.word	index@(.nv.constant0._Z6im2colPfS_iiiiiii)
        /*00c4*/ 	.short	0x0380
        /*00c6*/ 	.short	0x002c


	//----- nvinfo : EIATTR_SW_WAR
	.align		4
.L_57:
        /*00c8*/ 	.byte	0x04, 0x36
        /*00ca*/ 	.short	(.L_59 - .L_58)
.L_58:
        /*00cc*/ 	.word	0x00000008
.L_59:


//--------------------- .nv.callgraph             --------------------------
	.section	.nv.callgraph,"",@"SHT_CUDA_CALLGRAPH"
	.align	4
	.sectionentsize	8
	.align		4
        /*0000*/ 	.word	0x00000000
	.align		4
        /*0004*/ 	.word	0xffffffff
	.align		4
        /*0008*/ 	.word	0x00000000
	.align		4
        /*000c*/ 	.word	0xfffffffe
	.align		4
        /*0010*/ 	.word	0x00000000
	.align		4
        /*0014*/ 	.word	0xfffffffd
	.align		4
        /*0018*/ 	.word	0x00000000
	.align		4
        /*001c*/ 	.word	0xfffffffc


//--------------------- .text._Z18convolution_sharedPfS_S_iiii --------------------------
	.section	.text._Z18convolution_sharedPfS_S_iiii,"ax",@progbits
	.align	128
        .global         _Z18convolution_sharedPfS_S_iiii
        .type           _Z18convolution_sharedPfS_S_iiii,@function
        .size           _Z18convolution_sharedPfS_S_iiii,(.L_x_21 - _Z18convolution_sharedPfS_S_iiii)
        .other          _Z18convolution_sharedPfS_S_iiii,@"STO_CUDA_ENTRY STV_DEFAULT"
_Z18convolution_sharedPfS_S_iiii:
.text._Z18convolution_sharedPfS_S_iiii:
[----:B------:R-:W-:Y:S01]  /*0000*/  LDC R1, c[0x0][0x37c] ;  /* 0x0000df00ff017b82 */ /* 0x000fe20000000800 */
[----:B------:R-:W0:Y:S07]  /*0010*/  S2R R3, SR_TID.Y ;  /* 0x0000000000037919 */ /* 0x000e2e0000002200 */
[----:B------:R-:W0:Y:S01]  /*0020*/  S2UR UR4, SR_CTAID.Y ;  /* 0x00000000000479c3 */ /* 0x000e220000002600 */
[----:B------:R-:W1:Y:S07]  /*0030*/  S2R R5, SR_TID.X ;  /* 0x0000000000057919 */ /* 0x000e6e0000002100 */
[----:B------:R-:W0:Y:S08]  /*0040*/  LDC R0, c[0x0][0x364] ;  /* 0x0000d900ff007b82 */ /* 0x000e300000000800 */
[----:B------:R-:W1:Y:S08]  /*0050*/  S2UR UR5, SR_CTAID.X ;  /* 0x00000000000579c3 */ /* 0x000e700000002500 */
[----:B------:R-:W1:Y:S08]  /*0060*/  LDC R2, c[0x0][0x360] ;  /* 0x0000d800ff027b82 */ /* 0x000e700000000800 */
[----:B------:R-:W2:Y:S01]  /*0070*/  LDC.64 R6, c[0x0][0x398] ;  /* 0x0000e600ff067b82 */ /* 0x000ea20000000a00 */
[----:B0-----:R-:W-:-:S02]  /*0080*/  IMAD R0, R0, UR4, R3 ;  /* 0x0000000400007c24 */ /* 0x001fc4000f8e0203 */
[----:B-1----:R-:W-:-:S03]  /*0090*/  IMAD R3, R2, UR5, R5 ;  /* 0x0000000502037c24 */ /* 0x002fc6000f8e0205 */
[----:B--2---:R-:W-:-:S04]  /*00a0*/  ISETP.GE.AND P0, PT, R0, R7, PT ;  /* 0x000000070000720c */ /* 0x004fc80003f06270 */
[----:B------:R-:W-:-:S04]  /*00b0*/  ISETP.GE.OR P0, PT, R3, R6, P0 ;  /* 0x000000060300720c */ /* 0x000fc80000706670 */
[----:B------:R-:W-:-:S13]  /*00c0*/  ISETP.LT.OR P0, PT, R3, RZ, P0 ;  /* 0x000000ff0300720c */ /* 0x000fda0000701670 */
[----:B------:R-:W-:Y:S05]  /*00d0*/  @P0 EXIT ;  /* 0x000000000000094d */ /* 0x000fea0003800000 */
[----:B------:R-:W0:Y:S01]  /*00e0*/  LDCU UR7, c[0x0][0x3a4] ;  /* 0x00007480ff0777ac */ /* 0x000e220008000800 */
[----:B------:R-:W-:Y:S01]  /*00f0*/  IMAD R0, R0, R6, R3 ;  /* 0x0000000600007224 */ /* 0x000fe200078e0203 */
[----:B------:R-:W1:Y:S01]  /*0100*/  LDCU.64 UR10, c[0x0][0x358] ;  /* 0x00006b00ff0a77ac */ /* 0x000e620008000a00 */
[----:B0-----:R-:W-:-:S09]  /*0110*/  UISETP.GE.AND UP0, UPT, UR7, 0x1, UPT ;  /* 0x000000010700788c */ /* 0x001fd2000bf06270 */
[----:B-1----:R-:W-:Y:S05]  /*0120*/  BRA.U !UP0, `(.L_x_0) ;  /* 0x0000000908807547 */ /* 0x002fea000b800000 */
[----:B------:R-:W0:Y:S01]  /*0130*/  LDC R8, c[0x0][0x3a0] ;  /* 0x0000e800ff087b82 */ /* 0x000e220000000800 */
[----:B------:R-:W-:Y:S01]  /*0140*/  IMAD R3, R7, R6, RZ ;  /* 0x0000000607037224 */ /* 0x000fe200078e02ff */
[----:B0-----:R-:W-:-:S13]  /*0150*/  ISETP.GE.AND P0, PT, R8, 0x1, PT ;  /* 0x000000010800780c */ /* 0x001fda0003f06270 */
[----:B------:R-:W-:Y:S05]  /*0160*/  @!P0 BRA `(.L_x_0) ;  /* 0x0000000800708947 */ /* 0x000fea0003800000 */
[C---:B------:R-:W-:Y:S01]  /*0170*/  LOP3.LUT R2, R8.reuse, 0xf, RZ, 0xc0, !PT ;  /* 0x0000000f08027812 */ /* 0x040fe200078ec0ff */
[----:B------:R-:W-:Y:S01]  /*0180*/  UMOV UR4, URZ ;  /* 0x000000ff00047c82 */ /* 0x000fe20008000000 */
[----:B------:R-:W-:Y:S02]  /*0190*/  LOP3.LUT R4, R8, 0x7, RZ, 0xc0, !PT ;  /* 0x0000000708047812 */ /* 0x000fe400078ec0ff */
[----:B------:R-:W-:Y:S02]  /*01a0*/  IADD3 R5, PT, PT, R2, -0x1, RZ ;  /* 0xffffffff02057810 */ /* 0x000fe40007ffe0ff */
[----:B------:R-:W-:Y:S02]  /*01b0*/  IADD3 R6, PT, PT, R4, -0x1, RZ ;  /* 0xffffffff04067810 */ /* 0x000fe40007ffe0ff */
[----:B------:R-:W-:Y:S02]  /*01c0*/  ISETP.GE.U32.AND P1, PT, R5, 0x7, PT ;  /* 0x000000070500780c */ /* 0x000fe40003f26070 */
[----:B------:R-:W-:-:S02]  /*01d0*/  ISETP.GE.U32.AND P0, PT, R6, 0x3, PT ;  /* 0x000000030600780c */ /* 0x000fc40003f06070 */
[C---:B------:R-:W-:Y:S02]  /*01e0*/  LOP3.LUT R5, R8.reuse, 0x7ffffff0, RZ, 0xc0, !PT ;  /* 0x7ffffff008057812 */ /* 0x040fe400078ec0ff */
[----:B------:R-:W-:-:S09]  /*01f0*/  LOP3.LUT R6, R8, 0x3, RZ, 0xc0, !PT ;  /* 0x0000000308067812 */ /* 0x000fd200078ec0ff */
.L_x_6:
[----:B0-----:R-:W0:Y:S01]  /*0200*/  LDCU.64 UR6, c[0x0][0x3a0] ;  /* 0x00007400ff0677ac */ /* 0x001e220008000a00 */
[----:B--2-4-:R-:W-:Y:S01]  /*0210*/  MOV R7, UR4 ;  /* 0x0000000400077c02 */ /* 0x014fe20008000f00 */
[----:B------:R-:W-:Y:S01]  /*0220*/  IMAD.MOV.U32 R24, RZ, RZ, RZ ;  /* 0x000000ffff187224 */ /* 0x000fe200078e00ff */
[----:B------:R-:W-:Y:S02]  /*0230*/  UIADD3 UR4, UPT, UPT, UR4, 0x1, URZ ;  /* 0x0000000104047890 */ /* 0x000fe4000fffe0ff */
[----:B0-----:R-:W-:Y:S02]  /*0240*/  UISETP.GE.U32.AND UP0, UPT, UR6, 0x10, UPT ;  /* 0x000000100600788c */ /* 0x001fe4000bf06070 */
[----:B------:R-:W-:-:S07]  /*0250*/  UISETP.NE.AND UP1, UPT, UR4, UR7, UPT ;  /* 0x000000070400728c */ /* 0x000fce000bf25270 */
[----:B-1----:R-:W-:Y:S05]  /*0260*/  BRA.U !UP0, `(.L_x_1) ;  /* 0x0000000108f07547 */ /* 0x002fea000b800000 */
[----:B------:R-:W0:Y:S01]  /*0270*/  S2R R9, SR_CgaCtaId ;  /* 0x0000000000097919 */ /* 0x000e220000008800 */
[----:B------:R-:W-:Y:S01]  /*0280*/  MOV R8, 0x400 ;  /* 0x0000040000087802 */ /* 0x000fe20000000f00 */
[----:B------:R-:W-:-:S03]  /*0290*/  HFMA2 R10, -RZ, RZ, 0, 0 ;  /* 0x00000000ff0a7431 */ /* 0x000fc600000001ff */
[----:B0-----:R-:W-:-:S07]  /*02a0*/  LEA R8, R9, R8, 0x18 ;  /* 0x0000000809087211 */ /* 0x001fce00078ec0ff */
.L_x_2:
[----:B0-----:R-:W0:Y:S01]  /*02b0*/  LDC.64 R12, c[0x0][0x380] ;  /* 0x0000e000ff0c7b82 */ /* 0x001e220000000a00 */
[----:B------:R-:W-:-:S04]  /*02c0*/  IMAD R29, R7, UR6, R10 ;  /* 0x00000006071d7c24 */ /* 0x000fc8000f8e020a */
[----:B------:R-:W-:-:S04]  /*02d0*/  IMAD R9, R3, R29, R0 ;  /* 0x0000001d03097224 */ /* 0x000fc800078e0200 */
[----:B0-----:R-:W-:-:S05]  /*02e0*/  IMAD.WIDE R12, R9, 0x4, R12 ;  /* 0x00000004090c7825 */ /* 0x001fca00078e020c */
[----:B------:R0:W2:Y:S01]  /*02f0*/  LDG.E R19, desc[UR10][R12.64] ;  /* 0x0000000a0c137981 */ /* 0x0000a2000c1e1900 */
[----:B------:R-:W-:-:S05]  /*0300*/  IMAD.WIDE R16, R3, 0x4, R12 ;  /* 0x0000000403107825 */ /* 0x000fca00078e020c */
[----:B------:R1:W3:Y:S01]  /*0310*/  LDG.E R9, desc[UR10][R16.64] ;  /* 0x0000000a10097981 */ /* 0x0002e2000c1e1900 */
[----:B------:R-:W-:-:S05]  /*0320*/  IMAD.WIDE R24, R3, 0x4, R16 ;  /* 0x0000000403187825 */ /* 0x000fca00078e0210 */
[----:B------:R4:W5:Y:S01]  /*0330*/  LDG.E R11, desc[UR10][R24.64] ;  /* 0x0000000a180b7981 */ /* 0x000962000c1e1900 */
[----:B0-----:R-:W-:-:S04]  /*0340*/  IMAD.WIDE R12, R3, 0x4, R24 ;  /* 0x00000004030c7825 */ /* 0x001fc800078e0218 */
[C---:B------:R-:W-:Y:S02]  /*0350*/  IMAD.WIDE R14, R3.reuse, 0x4, R12 ;  /* 0x00000004030e7825 */ /* 0x040fe400078e020c */
[----:B------:R-:W5:Y:S02]  /*0360*/  LDG.E R12, desc[UR10][R12.64] ;  /* 0x0000000a0c0c7981 */ /* 0x000f64000c1e1900 */
[----:B------:R-:W-:-:S04]  /*0370*/  IMAD.WIDE R20, R3, 0x4, R14 ;  /* 0x0000000403147825 */ /* 0x000fc800078e020e */
[C---:B------:R-:W-:Y:S01]  /*0380*/  IMAD.WIDE R26, R3.reuse, 0x4, R20 ;  /* 0x00000004031a7825 */ /* 0x040fe200078e0214 */
[----:B------:R0:W5:Y:S04]  /*0390*/  LDG.E R13, desc[UR10][R14.64] ;  /* 0x0000000a0e0d7981 */ /* 0x000168000c1e1900 */
[----:B------:R-:W5:Y:S01]  /*03a0*/  LDG.E R20, desc[UR10][R20.64] ;  /* 0x0000000a14147981 */ /* 0x000f62000c1e1900 */
[----:B------:R-:W-:-:S04]  /*03b0*/  IMAD.WIDE R22, R3, 0x4, R26 ;  /* 0x0000000403167825 */ /* 0x000fc800078e021a */
[C---:B-1----:R-:W-:Y:S02]  /*03c0*/  IMAD.WIDE R16, R3.reuse, 0x4, R22 ;  /* 0x0000000403107825 */ /* 0x042fe400078e0216 */
[----:B------:R-:W5:Y:S02]  /*03d0*/  LDG.E R22, desc[UR10][R22.64] ;  /* 0x0000000a16167981 */ /* 0x000f64000c1e1900 */
[C---:B----4-:R-:W-:Y:S02]  /*03e0*/  IMAD.WIDE R24, R3.reuse, 0x4, R16 ;  /* 0x0000000403187825 */ /* 0x050fe400078e0210 */
[----:B------:R1:W4:Y:S02]  /*03f0*/  LDG.E R21, desc[UR10][R26.64] ;  /* 0x0000000a1a157981 */ /* 0x000324000c1e1900 */
[C---:B0-----:R-:W-:Y:S02]  /*0400*/  IMAD.WIDE R14, R3.reuse, 0x4, R24 ;  /* 0x00000004030e7825 */ /* 0x041fe400078e0218 */
[----:B------:R0:W4:Y:S04]  /*0410*/  LDG.E R23, desc[UR10][R16.64] ;  /* 0x0000000a10177981 */ /* 0x000128000c1e1900 */
[----:B------:R-:W4:Y:S01]  /*0420*/  LDG.E R24, desc[UR10][R24.64] ;  /* 0x0000000a18187981 */ /* 0x000f22000c1e1900 */
[----:B-1----:R-:W-:-:S04]  /*0430*/  IMAD.WIDE R26, R3, 0x4, R14 ;  /* 0x00000004031a7825 */ /* 0x002fc800078e020e */
[----:B0-----:R-:W-:Y:S02]  /*0440*/  IMAD.WIDE R16, R3, 0x4, R26 ;  /* 0x0000000403107825 */ /* 0x001fe400078e021a */
[----:B------:R-:W4:Y:S04]  /*0450*/  LDG.E R26, desc[UR10][R26.64] ;  /* 0x0000000a1a1a7981 */ /* 0x000f28000c1e1900 */
[----:B------:R0:W4:Y:S01]  /*0460*/  LDG.E R25, desc[UR10][R14.64] ;  /* 0x0000000a0e197981 */ /* 0x000122000c1e1900 */
[----:B------:R-:W-:-:S03]  /*0470*/  LEA R28, R29, R8, 0x2 ;  /* 0x000000081d1c7211 */ /* 0x000fc600078e10ff */
[----:B------:R1:W4:Y:S01]  /*0480*/  LDG.E R27, desc[UR10][R16.64] ;  /* 0x0000000a101b7981 */ /* 0x000322000c1e1900 */
[----:B0-----:R-:W-:-:S05]  /*0490*/  IMAD.WIDE R14, R3, 0x4, R16 ;  /* 0x00000004030e7825 */ /* 0x001fca00078e0210 */
[----:B------:R-:W4:Y:S01]  /*04a0*/  LDG.E R29, desc[UR10][R14.64] ;  /* 0x0000000a0e1d7981 */ /* 0x000f22000c1e1900 */
[----:B-1----:R-:W-:-:S05]  /*04b0*/  IMAD.WIDE R16, R3, 0x4, R14 ;  /* 0x0000000403107825 */ /* 0x002fca00078e020e */
[----:B------:R-:W4:Y:S04]  /*04c0*/  LDG.E R15, desc[UR10][R16.64] ;  /* 0x0000000a100f7981 */ /* 0x000f28000c1e1900 */
[----:B--2---:R0:W-:Y:S02]  /*04d0*/  STS [R28], R19 ;  /* 0x000000131c007388 */ /* 0x0041e40000000800 */
[----:B0-----:R-:W-:-:S06]  /*04e0*/  IMAD.WIDE R18, R3, 0x4, R16 ;  /* 0x0000000403127825 */ /* 0x001fcc00078e0210 */
[----:B------:R-:W2:Y:S01]  /*04f0*/  LDG.E R18, desc[UR10][R18.64] ;  /* 0x0000000a12127981 */ /* 0x000ea2000c1e1900 */
[----:B------:R-:W-:-:S03]  /*0500*/  IADD3 R10, PT, PT, R10, 0x10, RZ ;  /* 0x000000100a0a7810 */ /* 0x000fc60007ffe0ff */
[----:B---3--:R0:W-:Y:S04]  /*0510*/  STS [R28+0x4], R9 ;  /* 0x000004091c007388 */ /* 0x0081e80000000800 */
[----:B-----5:R0:W-:Y:S04]  /*0520*/  STS [R28+0x8], R11 ;  /* 0x0000080b1c007388 */ /* 0x0201e80000000800 */
[----:B------:R0:W-:Y:S04]  /*0530*/  STS [R28+0xc], R12 ;  /* 0x00000c0c1c007388 */ /* 0x0001e80000000800 */
[----:B------:R0:W-:Y:S04]  /*0540*/  STS [R28+0x10], R13 ;  /* 0x0000100d1c007388 */ /* 0x0001e80000000800 */
[----:B------:R0:W-:Y:S01]  /*0550*/  STS [R28+0x14], R20 ;  /* 0x000014141c007388 */ /* 0x0001e20000000800 */
[----:B------:R-:W-:-:S03]  /*0560*/  ISETP.NE.AND P2, PT, R10, R5, PT ;  /* 0x000000050a00720c */ /* 0x000fc60003f45270 */
[----:B------:R0:W-:Y:S04]  /*0570*/  STS [R28+0x1c], R22 ;  /* 0x00001c161c007388 */ /* 0x0001e80000000800 */
[----:B----4-:R0:W-:Y:S04]  /*0580*/  STS [R28+0x18], R21 ;  /* 0x000018151c007388 */ /* 0x0101e80000000800 */
[----:B------:R0:W-:Y:S04]  /*0590*/  STS [R28+0x20], R23 ;  /* 0x000020171c007388 */ /* 0x0001e80000000800 */
[----:B------:R0:W-:Y:S04]  /*05a0*/  STS [R28+0x24], R24 ;  /* 0x000024181c007388 */ /* 0x0001e80000000800 */
[----:B------:R0:W-:Y:S04]  /*05b0*/  STS [R28+0x2c], R26 ;  /* 0x00002c1a1c007388 */ /* 0x0001e80000000800 */
[----:B------:R0:W-:Y:S04]  /*05c0*/  STS [R28+0x28], R25 ;  /* 0x000028191c007388 */ /* 0x0001e80000000800 */
[----:B------:R0:W-:Y:S04]  /*05d0*/  STS [R28+0x30], R27 ;  /* 0x0000301b1c007388 */ /* 0x0001e80000000800 */
[----:B------:R0:W-:Y:S04]  /*05e0*/  STS [R28+0x34], R29 ;  /* 0x0000341d1c007388 */ /* 0x0001e80000000800 */
[----:B------:R0:W-:Y:S04]  /*05f0*/  STS [R28+0x38], R15 ;  /* 0x0000380f1c007388 */ /* 0x0001e80000000800 */
[----:B--2---:R0:W-:Y:S01]  /*0600*/  STS [R28+0x3c], R18 ;  /* 0x00003c121c007388 */ /* 0x0041e20000000800 */
[----:B------:R-:W-:Y:S05]  /*0610*/  @P2 BRA `(.L_x_2) ;  /* 0xfffffffc00242947 */ /* 0x000fea000383ffff */
[----:B0-----:R-:W-:-:S07]  /*0620*/  IMAD.MOV.U32 R24, RZ, RZ, R5 ;  /* 0x000000ffff187224 */ /* 0x001fce00078e0005 */
.L_x_1:
[----:B------:R-:W-:-:S13]  /*0630*/  ISETP.NE.AND P2, PT, R2, RZ, PT ;  /* 0x000000ff0200720c */ /* 0x000fda0003f45270 */
[----:B------:R-:W-:Y:S05]  /*0640*/  @!P2 BRA `(.L_x_3) ;  /* 0x000000040034a947 */ /* 0x000fea0003800000 */
[----:B------:R-:W-:Y:S01]  /*0650*/  ISETP.NE.AND P2, PT, R4, RZ, PT ;  /* 0x000000ff0400720c */ /* 0x000fe20003f45270 */
[----:B------:R-:W-:-:S12]  /*0660*/  @!P1 BRA `(.L_x_4) ;  /* 0x0000000000809947 */ /* 0x000fd80003800000 */
[----:B------:R-:W0:Y:S01]  /*0670*/  LDC.64 R16, c[0x0][0x380] ;  /* 0x0000e000ff107b82 */ /* 0x000e220000000a00 */
[----:B------:R-:W-:-:S04]  /*0680*/  IMAD R25, R7, UR6, R24 ;  /* 0x0000000607197c24 */ /* 0x000fc8000f8e0218 */
[----:B------:R-:W-:-:S04]  /*0690*/  IMAD R9, R3, R25, R0 ;  /* 0x0000001903097224 */ /* 0x000fc800078e0200 */
[----:B0-----:R-:W-:-:S04]  /*06a0*/  IMAD.WIDE R16, R9, 0x4, R16 ;  /* 0x0000000409107825 */ /* 0x001fc800078e0210 */
[C---:B------:R-:W-:Y:S02]  /*06b0*/  IMAD.WIDE R18, R3.reuse, 0x4, R16 ;  /* 0x0000000403127825 */ /* 0x040fe400078e0210 */
[----:B------:R-:W2:Y:S02]  /*06c0*/  LDG.E R16, desc[UR10][R16.64] ;  /* 0x0000000a10107981 */ /* 0x000ea4000c1e1900 */
[C---:B------:R-:W-:Y:S02]  /*06d0*/  IMAD.WIDE R20, R3.reuse, 0x4, R18 ;  /* 0x0000000403147825 */ /* 0x040fe400078e0212 */
[----:B------:R-:W3:Y:S02]  /*06e0*/  LDG.E R18, desc[UR10][R18.64] ;  /* 0x0000000a12127981 */ /* 0x000ee4000c1e1900 */
[C---:B------:R-:W-:Y:S02]  /*06f0*/  IMAD.WIDE R14, R3.reuse, 0x4, R20 ;  /* 0x00000004030e7825 */ /* 0x040fe400078e0214 */
[----:B------:R-:W4:Y:S02]  /*0700*/  LDG.E R20, desc[UR10][R20.64] ;  /* 0x0000000a14147981 */ /* 0x000f24000c1e1900 */
[----:B------:R-:W-:-:S02]  /*0710*/  IMAD.WIDE R12, R3, 0x4, R14 ;  /* 0x00000004030c7825 */ /* 0x000fc400078e020e */
[----:B------:R-:W5:Y:S02]  /*0720*/  LDG.E R14, desc[UR10][R14.64] ;  /* 0x0000000a0e0e7981 */ /* 0x000f64000c1e1900 */
[C---:B------:R-:W-:Y:S02]  /*0730*/  IMAD.WIDE R10, R3.reuse, 0x4, R12 ;  /* 0x00000004030a7825 */ /* 0x040fe400078e020c */
[----:B------:R-:W5:Y:S02]  /*0740*/  LDG.E R12, desc[UR10][R12.64] ;  /* 0x0000000a0c0c7981 */ /* 0x000f64000c1e1900 */
[C---:B------:R-:W-:Y:S02]  /*0750*/  IMAD.WIDE R8, R3.reuse, 0x4, R10 ;  /* 0x0000000403087825 */ /* 0x040fe400078e020a */
[----:B------:R-:W5:Y:S02]  /*0760*/  LDG.E R10, desc[UR10][R10.64] ;  /* 0x0000000a0a0a7981 */ /* 0x000f64000c1e1900 */
[----:B------:R-:W-:-:S02]  /*0770*/  IMAD.WIDE R22, R3, 0x4, R8 ;  /* 0x0000000403167825 */ /* 0x000fc400078e0208 */
[----:B------:R-:W5:Y:S04]  /*0780*/  LDG.E R8, desc[UR10][R8.64] ;  /* 0x0000000a08087981 */ /* 0x000f68000c1e1900 */
[----:B------:R-:W5:Y:S01]  /*0790*/  LDG.E R22, desc[UR10][R22.64] ;  /* 0x0000000a16167981 */ /* 0x000f62000c1e1900 */
[----:B------:R-:W0:Y:S01]  /*07a0*/  S2R R27, SR_CgaCtaId ;  /* 0x00000000001b7919 */ /* 0x000e220000008800 */
[----:B------:R-:W-:Y:S02]  /*07b0*/  MOV R26, 0x400 ;  /* 0x00000400001a7802 */ /* 0x000fe40000000f00 */
[----:B------:R-:W-:Y:S02]  /*07c0*/  IADD3 R24, PT, PT, R24, 0x8, RZ ;  /* 0x0000000818187810 */ /* 0x000fe40007ffe0ff */
[----:B0-----:R-:W-:-:S04]  /*07d0*/  LEA R26, R27, R26, 0x18 ;  /* 0x0000001a1b1a7211 */ /* 0x001fc800078ec0ff */
[----:B------:R-:W-:-:S05]  /*07e0*/  LEA R25, R25, R26, 0x2 ;  /* 0x0000001a19197211 */ /* 0x000fca00078e10ff */
[----:B--2---:R0:W-:Y:S04]  /*07f0*/  STS [R25], R16 ;  /* 0x0000001019007388 */ /* 0x0041e80000000800 */
[----:B---3--:R0:W-:Y:S04]  /*0800*/  STS [R25+0x4], R18 ;  /* 0x0000041219007388 */ /* 0x0081e80000000800 */
[----:B----4-:R0:W-:Y:S04]  /*0810*/  STS [R25+0x8], R20 ;  /* 0x0000081419007388 */ /* 0x0101e80000000800 */
[----:B-----5:R0:W-:Y:S04]  /*0820*/  STS [R25+0xc], R14 ;  /* 0x00000c0e19007388 */ /* 0x0201e80000000800 */
[----:B------:R0:W-:Y:S04]  /*0830*/  STS [R25+0x10], R12 ;  /* 0x0000100c19007388 */ /* 0x0001e80000000800 */
[----:B------:R0:W-:Y:S04]  /*0840*/  STS [R25+0x14], R10 ;  /* 0x0000140a19007388 */ /* 0x0001e80000000800 */
[----:B------:R0:W-:Y:S04]  /*0850*/  STS [R25+0x18], R8 ;  /* 0x0000180819007388 */ /* 0x0001e80000000800 */
[----:B------:R0:W-:Y:S02]  /*0860*/  STS [R25+0x1c], R22 ;  /* 0x00001c1619007388 */ /* 0x0001e40000000800 */
.L_x_4:
[----:B------:R-:W-:Y:S05]  /*0870*/  @!P2 BRA `(.L_x_3) ;  /* 0x0000000000a8a947 */ /* 0x000fea0003800000 */
[----:B------:R-:W-:Y:S01]  /*0880*/  ISETP.NE.AND P2, PT, R6, RZ, PT ;  /* 0x000000ff0600720c */ /* 0x000fe20003f45270 */
[----:B------:R-:W-:-:S12]  /*0890*/  @!P0 BRA `(.L_x_5) ;  /* 0x0000000000508947 */ /* 0x000fd80003800000 */
[----:B0-----:R-:W0:Y:S01]  /*08a0*/  LDC.64 R8, c[0x0][0x380] ;  /* 0x0000e000ff087b82 */ /* 0x001e220000000a00 */
[----:B------:R-:W-:-:S04]  /*08b0*/  IMAD R16, R7, UR6, R24 ;  /* 0x0000000607107c24 */ /* 0x000fc8000f8e0218 */
[----:B------:R-:W-:-:S04]  /*08c0*/  IMAD R13, R3, R16, R0 ;  /* 0x00000010030d7224 */ /* 0x000fc800078e0200 */
[----:B0-----:R-:W-:-:S04]  /*08d0*/  IMAD.WIDE R12, R13, 0x4, R8 ;  /* 0x000000040d0c7825 */ /* 0x001fc800078e0208 */
[C---:B------:R-:W-:Y:S02]  /*08e0*/  IMAD.WIDE R14, R3.reuse, 0x4, R12 ;  /* 0x00000004030e7825 */ /* 0x040fe400078e020c */
[----:B------:R-:W2:Y:S02]  /*08f0*/  LDG.E R12, desc[UR10][R12.64] ;  /* 0x0000000a0c0c7981 */ /* 0x000ea4000c1e1900 */
[C---:B------:R-:W-:Y:S02]  /*0900*/  IMAD.WIDE R10, R3.reuse, 0x4, R14 ;  /* 0x00000004030a7825 */ /* 0x040fe400078e020e */
[----:B------:R-:W3:Y:S02]  /*0910*/  LDG.E R14, desc[UR10][R14.64] ;  /* 0x0000000a0e0e7981 */ /* 0x000ee4000c1e1900 */
[----:B------:R-:W-:Y:S02]  /*0920*/  IMAD.WIDE R8, R3, 0x4, R10 ;  /* 0x0000000403087825 */ /* 0x000fe400078e020a */
[----:B------:R-:W4:Y:S04]  /*0930*/  LDG.E R10, desc[UR10][R10.64] ;  /* 0x0000000a0a0a7981 */ /* 0x000f28000c1e1900 */
[----:B------:R-:W5:Y:S01]  /*0940*/  LDG.E R8, desc[UR10][R8.64] ;  /* 0x0000000a08087981 */ /* 0x000f62000c1e1900 */
[----:B------:R-:W0:Y:S01]  /*0950*/  S2R R18, SR_CgaCtaId ;  /* 0x0000000000127919 */ /* 0x000e220000008800 */
[----:B------:R-:W-:Y:S01]  /*0960*/  MOV R17, 0x400 ;  /* 0x0000040000117802 */ /* 0x000fe20000000f00 */
[----:B------:R-:W-:-:S03]  /*0970*/  VIADD R24, R24, 0x4 ;  /* 0x0000000418187836 */ /* 0x000fc60000000000 */
[----:B0-----:R-:W-:-:S04]  /*0980*/  LEA R17, R18, R17, 0x18 ;  /* 0x0000001112117211 */ /* 0x001fc800078ec0ff */
[----:B------:R-:W-:-:S05]  /*0990*/  LEA R17, R16, R17, 0x2 ;  /* 0x0000001110117211 */ /* 0x000fca00078e10ff */
[----:B--2---:R1:W-:Y:S04]  /*09a0*/  STS [R17], R12 ;  /* 0x0000000c11007388 */ /* 0x0043e80000000800 */
[----:B---3--:R1:W-:Y:S04]  /*09b0*/  STS [R17+0x4], R14 ;  /* 0x0000040e11007388 */ /* 0x0083e80000000800 */
[----:B----4-:R1:W-:Y:S04]  /*09c0*/  STS [R17+0x8], R10 ;  /* 0x0000080a11007388 */ /* 0x0103e80000000800 */
[----:B-----5:R1:W-:Y:S02]  /*09d0*/  STS [R17+0xc], R8 ;  /* 0x00000c0811007388 */ /* 0x0203e40000000800 */
.L_x_5:
[----:B------:R-:W-:Y:S05]  /*09e0*/  @!P2 BRA `(.L_x_3) ;  /* 0x00000000004ca947 */ /* 0x000fea0003800000 */
[----:B01----:R-:W0:Y:S01]  /*09f0*/  LDC.64 R8, c[0x0][0x380] ;  /* 0x0000e000ff087b82 */ /* 0x003e220000000a00 */
[----:B------:R-:W-:-:S04]  /*0a00*/  IMAD R7, R7, UR6, R24 ;  /* 0x0000000607077c24 */ /* 0x000fc8000f8e0218 */
[----:B------:R-:W-:-:S04]  /*0a10*/  IMAD R11, R3, R7, R0 ;  /* 0x00000007030b7224 */ /* 0x000fc800078e0200 */
[----:B0-----:R-:W-:-:S05]  /*0a20*/  IMAD.WIDE R8, R11, 0x4, R8 ;  /* 0x000000040b087825 */ /* 0x001fca00078e0208 */
[----:B------:R-:W2:Y:S01]  /*0a30*/  LDG.E R10, desc[UR10][R8.64] ;  /* 0x0000000a080a7981 */ /* 0x000ea2000c1e1900 */
[----:B------:R-:W-:Y:S02]  /*0a40*/  MOV R11, 0x400 ;  /* 0x00000400000b7802 */ /* 0x000fe40000000f00 */
[----:B------:R-:W-:Y:S01]  /*0a50*/  ISETP.NE.AND P2, PT, R6, 0x1, PT ;  /* 0x000000010600780c */ /* 0x000fe20003f45270 */
[----:B------:R-:W0:Y:S02]  /*0a60*/  S2R R12, SR_CgaCtaId ;  /* 0x00000000000c7919 */ /* 0x000e240000008800 */
[----:B0-----:R-:W-:-:S04]  /*0a70*/  LEA R12, R12, R11, 0x18 ;  /* 0x0000000b0c0c7211 */ /* 0x001fc800078ec0ff */
[----:B------:R-:W-:-:S05]  /*0a80*/  LEA R7, R7, R12, 0x2 ;  /* 0x0000000c07077211 */ /* 0x000fca00078e10ff */
[----:B--2---:R2:W-:Y:S01]  /*0a90*/  STS [R7], R10 ;  /* 0x0000000a07007388 */ /* 0x0045e20000000800 */
[----:B------:R-:W-:Y:S05]  /*0aa0*/  @!P2 BRA `(.L_x_3) ;  /* 0x00000000001ca947 */ /* 0x000fea0003800000 */
[----:B------:R-:W-:Y:S01]  /*0ab0*/  ISETP.NE.AND P2, PT, R6, 0x2, PT ;  /* 0x000000020600780c */ /* 0x000fe20003f45270 */
[----:B--2---:R-:W-:-:S12]  /*0ac0*/  IMAD.WIDE R10, R3, 0x4, R8 ;  /* 0x00000004030a7825 */ /* 0x004fd800078e0208 */
[----:B------:R-:W-:Y:S02]  /*0ad0*/  @P2 IMAD.WIDE R8, R3, 0x4, R10 ;  /* 0x0000000403082825 */ /* 0x000fe400078e020a */
[----:B------:R-:W2:Y:S04]  /*0ae0*/  LDG.E R10, desc[UR10][R10.64] ;  /* 0x0000000a0a0a7981 */ /* 0x000ea8000c1e1900 */
[----:B------:R-:W3:Y:S04]  /*0af0*/  @P2 LDG.E R8, desc[UR10][R8.64] ;  /* 0x0000000a08082981 */ /* 0x000ee8000c1e1900 */
[----:B--2---:R4:W-:Y:S04]  /*0b00*/  STS [R7+0x4], R10 ;  /* 0x0000040a07007388 */ /* 0x0049e80000000800 */
[----:B---3--:R4:W-:Y:S02]  /*0b10*/  @P2 STS [R7+0x8], R8 ;  /* 0x0000080807002388 */ /* 0x0089e40000000800 */
.L_x_3:
[----:B------:R-:W-:Y:S05]  /*0b20*/  BRA.U UP1, `(.L_x_6) ;  /* 0xfffffff501b47547 */ /* 0x000fea000b83ffff */
.L_x_0:
[----:B------:R-:W3:Y:S01]  /*0b30*/  LDC R5, c[0x0][0x3a0] ;  /* 0x0000e800ff057b82 */ /* 0x000ee20000000800 */
[----:B0-----:R-:W-:Y:S02]  /*0b40*/  MOV R18, RZ ;  /* 0x000000ff00127202 */ /* 0x001fe40000000f00 */
[----:B---3--:R-:W-:-:S05]  /*0b50*/  VIMNMX R2, PT, PT, R5, UR7, PT ;  /* 0x0000000705027c48 */ /* 0x008fca000bfe0100 */
[----:B------:R-:W-:Y:S01]  /*0b60*/  BAR.SYNC.DEFER_BLOCKING 0x0 ;  /* 0x0000000000007b1d */ /* 0x000fe20000010000 */
[----:B------:R-:W-:-:S13]  /*0b70*/  ISETP.GE.AND P0, PT, R2, 0x1, PT ;  /* 0x000000010200780c */ /* 0x000fda0003f06270 */
[----:B------:R-:W-:Y:S05]  /*0b80*/  @!P0 BRA `(.L_x_7) ;  /* 0x0000000800e48947 */ /* 0x000fea0003800000 */
[----:B------:R-:W0:Y:S01]  /*0b90*/  LDCU.64 UR6, c[0x0][0x390] ;  /* 0x00007200ff0677ac */ /* 0x000e220008000a00 */
[C---:B------:R-:W-:Y:S01]  /*0ba0*/  LOP3.LUT R23, R5.reuse, 0x7, RZ, 0xc0, !PT ;  /* 0x0000000705177812 */ /* 0x040fe200078ec0ff */
[----:B------:R-:W-:Y:S01]  /*0bb0*/  HFMA2 R18, -RZ, RZ, 0, 0 ;  /* 0x00000000ff127431 */ /* 0x000fe200000001ff */
[C---:B------:R-:W-:Y:S01]  /*0bc0*/  LOP3.LUT R22, R5.reuse, 0xf, RZ, 0xc0, !PT ;  /* 0x0000000f05167812 */ /* 0x040fe200078ec0ff */
[----:B------:R-:W-:Y:S01]  /*0bd0*/  UMOV UR4, URZ ;  /* 0x000000ff00047c82 */ /* 0x000fe20008000000 */
[----:B------:R-:W-:Y:S01]  /*0be0*/  LOP3.LUT R4, R5, 0x7ffffff0, RZ, 0xc0, !PT ;  /* 0x7ffffff005047812 */ /* 0x000fe200078ec0ff */
[----:B------:R-:W-:Y:S01]  /*0bf0*/  VIADD R3, R23, 0xffffffff ;  /* 0xffffffff17037836 */ /* 0x000fe20000000000 */
[----:B------:R-:W-:Y:S02]  /*0c00*/  IADD3 R2, PT, PT, R22, -0x1, RZ ;  /* 0xffffffff16027810 */ /* 0x000fe40007ffe0ff */
[----:B------:R-:W-:Y:S02]  /*0c10*/  LOP3.LUT R24, R5, 0x3, RZ, 0xc0, !PT ;  /* 0x0000000305187812 */ /* 0x000fe400078ec0ff */
[----:B------:R-:W-:-:S02]  /*0c20*/  ISETP.GE.U32.AND P0, PT, R2, 0x7, PT ;  /* 0x000000070200780c */ /* 0x000fc40003f06070 */
[----:B------:R-:W-:Y:S02]  /*0c30*/  ISETP.GE.U32.AND P1, PT, R3, 0x3, PT ;  /* 0x000000030300780c */ /* 0x000fe40003f26070 */
[----:B------:R-:W-:Y:S02]  /*0c40*/  SHF.L.U32 R5, R5, 0x2, RZ ;  /* 0x0000000205057819 */ /* 0x000fe400000006ff */
[----:B------:R-:W-:Y:S01]  /*0c50*/  IADD3 R6, PT, PT, -R4, RZ, RZ ;  /* 0x000000ff04067210 */ /* 0x000fe20007ffe1ff */
[----:B0-----:R-:W-:-:S04]  /*0c60*/  UIADD3 UR6, UP0, UPT, UR6, 0x20, URZ ;  /* 0x0000002006067890 */ /* 0x001fc8000ff1e0ff */
[----:B------:R-:W-:-:S12]  /*0c70*/  UIADD3.X UR7, UPT, UPT, URZ, UR7, URZ, UP0, !UPT ;  /* 0x00000007ff077290 */ /* 0x000fd800087fe4ff */
.L_x_13:
[----:B------:R-:W0:Y:S01]  /*0c80*/  LDCU UR8, c[0x0][0x3a0] ;  /* 0x00007400ff0877ac */ /* 0x000e220008000800 */
[----:B--2-4-:R-:W-:Y:S01]  /*0c90*/  IMAD.MOV.U32 R7, RZ, RZ, RZ ;  /* 0x000000ffff077224 */ /* 0x014fe200078e00ff */
[----:B0-----:R-:W-:Y:S02]  /*0ca0*/  UISETP.GE.U32.AND UP0, UPT, UR8, 0x10, UPT ;  /* 0x000000100800788c */ /* 0x001fe4000bf06070 */
[----:B------:R-:W-:-:S07]  /*0cb0*/  UIMAD UR5, UR4, UR8, URZ ;  /* 0x00000008040572a4 */ /* 0x000fce000f8e02ff */
[----:B------:R-:W-:Y:S05]  /*0cc0*/  BRA.U !UP0, `(.L_x_8) ;  /* 0x00000005080c7547 */ /* 0x000fea000b800000 */
[----:B------:R-:W0:Y:S01]  /*0cd0*/  S2R R3, SR_CgaCtaId ;  /* 0x0000000000037919 */ /* 0x000e220000008800 */
[----:B------:R-:W-:Y:S01]  /*0ce0*/  MOV R2, 0x400 ;  /* 0x0000040000027802 */ /* 0x000fe20000000f00 */
[----:B------:R-:W-:-:S06]  /*0cf0*/  UIMAD.WIDE.U32 UR8, UR5, 0x4, UR6 ;  /* 0x00000004050878a5 */ /* 0x000fcc000f8e0006 */
[----:B------:R-:W-:Y:S01]  /*0d00*/  IMAD.U32 R9, RZ, RZ, UR9 ;  /* 0x00000009ff097e24 */ /* 0x000fe2000f8e00ff */
[----:B-1----:R-:W-:Y:S02]  /*0d10*/  MOV R8, UR8 ;  /* 0x0000000800087c02 */ /* 0x002fe40008000f00 */
[----:B------:R-:W-:Y:S02]  /*0d20*/  MOV R8, R6 ;  /* 0x0000000600087202 */ /* 0x000fe40000000f00 */
[----:B0-----:R-:W-:Y:S02]  /*0d30*/  LEA R10, R3, R2, 0x18 ;  /* 0x00000002030a7211 */ /* 0x001fe400078ec0ff */
[----:B------:R-:W-:Y:S02]  /*0d40*/  MOV R3, UR9 ;  /* 0x0000000900037c02 */ /* 0x000fe40008000f00 */
[----:B------:R-:W-:Y:S01]  /*0d50*/  MOV R2, UR8 ;  /* 0x0000000800027c02 */ /* 0x000fe20008000f00 */
[----:B------:R-:W-:Y:S01]  /*0d60*/  IMAD R7, R5, UR4, R10 ;  /* 0x0000000405077c24 */ /* 0x000fe2000f8e020a */
[----:B------:R-:W-:-:S04]  /*0d70*/  MOV R3, R9 ;  /* 0x0000000900037202 */ /* 0x000fc80000000f00 */
[----:B------:R-:W-:-:S07]  /*0d80*/  IADD3 R7, PT, PT, R7, 0x20, RZ ;  /* 0x0000002007077810 */ /* 0x000fce0007ffe0ff */
.L_x_9:
[----:B------:R-:W2:Y:S04]  /*0d90*/  LDG.E R14, desc[UR10][R2.64+-0x20] ;  /* 0xffffe00a020e7981 */ /* 0x000ea8000c1e1900 */
[----:B------:R-:W3:Y:S04]  /*0da0*/  LDG.E R28, desc[UR10][R2.64+-0x1c] ;  /* 0xffffe40a021c7981 */ /* 0x000ee8000c1e1900 */
[----:B------:R-:W4:Y:S04]  /*0db0*/  LDG.E R25, desc[UR10][R2.64+-0x18] ;  /* 0xffffe80a02197981 */ /* 0x000f28000c1e1900 */
[----:B------:R-:W5:Y:S04]  /*0dc0*/  LDG.E R20, desc[UR10][R2.64+-0x14] ;  /* 0xffffec0a02147981 */ /* 0x000f68000c1e1900 */
[----:B------:R-:W5:Y:S04]  /*0dd0*/  LDG.E R21, desc[UR10][R2.64+-0x10] ;  /* 0xfffff00a02157981 */ /* 0x000f68000c1e1900 */
[----:B------:R-:W5:Y:S04]  /*0de0*/  LDG.E R19, desc[UR10][R2.64+-0xc] ;  /* 0xfffff40a02137981 */ /* 0x000f68000c1e1900 */
[----:B------:R-:W5:Y:S04]  /*0df0*/  LDG.E R13, desc[UR10][R2.64+-0x8] ;  /* 0xfffff80a020d7981 */ /* 0x000f68000c1e1900 */
[----:B------:R-:W5:Y:S04]  /*0e00*/  LDG.E R11, desc[UR10][R2.64+-0x4] ;  /* 0xfffffc0a020b7981 */ /* 0x000f68000c1e1900 */
[----:B------:R-:W2:Y:S04]  /*0e10*/  LDS R15, [R7+-0x20] ;  /* 0xffffe000070f7984 */ /* 0x000ea80000000800 */
[----:B------:R-:W3:Y:S04]  /*0e20*/  LDS R27, [R7+-0x1c] ;  /* 0xffffe400071b7984 */ /* 0x000ee80000000800 */
[----:B------:R-:W5:Y:S04]  /*0e30*/  LDG.E R10, desc[UR10][R2.64] ;  /* 0x0000000a020a7981 */ /* 0x000f68000c1e1900 */
[----:B------:R-:W5:Y:S04]  /*0e40*/  LDG.E R9, desc[UR10][R2.64+0x4] ;  /* 0x0000040a02097981 */ /* 0x000f68000c1e1900 */
[----:B------:R-:W5:Y:S04]  /*0e50*/  LDG.E R12, desc[UR10][R2.64+0x8] ;  /* 0x0000080a020c7981 */ /* 0x000f68000c1e1900 */
[----:B------:R-:W5:Y:S04]  /*0e60*/  LDG.E R17, desc[UR10][R2.64+0xc] ;  /* 0x00000c0a02117981 */ /* 0x000f68000c1e1900 */
[----:B------:R-:W5:Y:S04]  /*0e70*/  LDG.E R16, desc[UR10][R2.64+0x10] ;  /* 0x0000100a02107981 */ /* 0x000f68000c1e1900 */
[----:B------:R-:W4:Y:S01]  /*0e80*/  LDS R26, [R7+-0x18] ;  /* 0xffffe800071a7984 */ /* 0x000f220000000800 */
[----:B--2---:R-:W-:-:S03]  /*0e90*/  FFMA R14, R15, R14, R18 ;  /* 0x0000000e0f0e7223 */ /* 0x004fc60000000012 */
[----:B------:R-:W2:Y:S01]  /*0ea0*/  LDG.E R15, desc[UR10][R2.64+0x14] ;  /* 0x0000140a020f7981 */ /* 0x000ea2000c1e1900 */
[----:B---3--:R-:W-:-:S03]  /*0eb0*/  FFMA R27, R27, R28, R14 ;  /* 0x0000001c1b1b7223 */ /* 0x008fc6000000000e */
[----:B------:R-:W3:Y:S04]  /*0ec0*/  LDG.E R14, desc[UR10][R2.64+0x18] ;  /* 0x0000180a020e7981 */ /* 0x000ee8000c1e1900 */
[----:B------:R0:W3:Y:S01]  /*0ed0*/  LDG.E R18, desc[UR10][R2.64+0x1c] ;  /* 0x00001c0a02127981 */ /* 0x0000e2000c1e1900 */
[----:B----4-:R-:W-:-:S03]  /*0ee0*/  FFMA R25, R26, R25, R27 ;  /* 0x000000191a197223 */ /* 0x010fc6000000001b */
[----:B------:R-:W5:Y:S04]  /*0ef0*/  LDS R26, [R7+-0x14] ;  /* 0xffffec00071a7984 */ /* 0x000f680000000800 */
[----:B------:R-:W-:Y:S01]  /*0f00*/  LDS R27, [R7+-0xc] ;  /* 0xfffff400071b7984 */ /* 0x000fe20000000800 */
[----:B-----5:R-:W-:-:S03]  /*0f10*/  FFMA R20, R26, R20, R25 ;  /* 0x000000141a147223 */ /* 0x020fc60000000019 */
[----:B------:R-:W1:Y:S04]  /*0f20*/  LDS R25, [R7+-0x10] ;  /* 0xfffff00007197984 */ /* 0x000e680000000800 */
[----:B------:R-:W-:Y:S01]  /*0f30*/  LDS R26, [R7+-0x4] ;  /* 0xfffffc00071a7984 */ /* 0x000fe20000000800 */
[----:B-1----:R-:W-:-:S03]  /*0f40*/  FFMA R20, R25, R21, R20 ;  /* 0x0000001519147223 */ /* 0x002fc60000000014 */
[----:B------:R-:W1:Y:S01]  /*0f50*/  LDS R21, [R7+-0x8] ;  /* 0xfffff80007157984 */ /* 0x000e620000000800 */
[----:B------:R-:W-:-:S03]  /*0f60*/  FFMA R28, R27, R19, R20 ;  /* 0x000000131b1c7223 */ /* 0x000fc60000000014 */
[----:B------:R-:W4:Y:S04]  /*0f70*/  LDS R19, [R7] ;  /* 0x0000000007137984 */ /* 0x000f280000000800 */
[----:B------:R-:W5:Y:S01]  /*0f80*/  LDS R20, [R7+0x4] ;  /* 0x0000040007147984 */ /* 0x000f620000000800 */
[----:B-1----:R-:W-:-:S03]  /*0f90*/  FFMA R21, R21, R13, R28 ;  /* 0x0000000d15157223 */ /* 0x002fc6000000001c */
[----:B------:R-:W1:Y:S04]  /*0fa0*/  LDS R13, [R7+0x8] ;  /* 0x00000800070d7984 */ /* 0x000e680000000800 */
[----:B------:R-:W0:Y:S01]  /*0fb0*/  LDS R28, [R7+0xc] ;  /* 0x00000c00071c7984 */ /* 0x000e220000000800 */
[----:B------:R-:W-:-:S03]  /*0fc0*/  FFMA R21, R26, R11, R21 ;  /* 0x0000000b1a157223 */ /* 0x000fc60000000015 */
[----:B------:R-:W0:Y:S01]  /*0fd0*/  LDS R11, [R7+0x10] ;  /* 0x00001000070b7984 */ /* 0x000e220000000800 */
[----:B----4-:R-:W-:-:S03]  /*0fe0*/  FFMA R25, R19, R10, R21 ;  /* 0x0000000a13197223 */ /* 0x010fc60000000015 */
[----:B------:R-:W2:Y:S04]  /*0ff0*/  LDS R26, [R7+0x14] ;  /* 0x00001400071a7984 */ /* 0x000ea80000000800 */
[----:B------:R-:W3:Y:S04]  /*1000*/  LDS R21, [R7+0x18] ;  /* 0x0000180007157984 */ /* 0x000ee80000000800 */
[----:B------:R4:W3:Y:S01]  /*1010*/  LDS R19, [R7+0x1c] ;  /* 0x00001c0007137984 */ /* 0x0008e20000000800 */
[----:B-----5:R-:W-:Y:S01]  /*1020*/  FFMA R20, R20, R9, R25 ;  /* 0x0000000914147223 */ /* 0x020fe20000000019 */
[----:B------:R-:W-:-:S05]  /*1030*/  VIADD R8, R8, 0x10 ;  /* 0x0000001008087836 */ /* 0x000fca0000000000 */
[----:B------:R-:W-:Y:S01]  /*1040*/  ISETP.NE.AND P2, PT, R8, RZ, PT ;  /* 0x000000ff0800720c */ /* 0x000fe20003f45270 */
[----:B-1----:R-:W-:-:S04]  /*1050*/  FFMA R13, R13, R12, R20 ;  /* 0x0000000c0d0d7223 */ /* 0x002fc80000000014 */
[----:B0-----:R-:W-:-:S04]  /*1060*/  FFMA R28, R28, R17, R13 ;  /* 0x000000111c1c7223 */ /* 0x001fc8000000000d */
[----:B------:R-:W-:Y:S01]  /*1070*/  FFMA R11, R11, R16, R28 ;  /* 0x000000100b0b7223 */ /* 0x000fe2000000001c */
[----:B------:R-:W-:Y:S02]  /*1080*/  IADD3 R2, P3, PT, R2, 0x40, RZ ;  /* 0x0000004002027810 */ /* 0x000fe40007f7e0ff */
[----:B----4-:R-:W-:Y:S02]  /*1090*/  IADD3 R7, PT, PT, R7, 0x40, RZ ;  /* 0x0000004007077810 */ /* 0x010fe40007ffe0ff */
[----:B------:R-:W-:Y:S01]  /*10a0*/  IADD3.X R3, PT, PT, RZ, R3, RZ, P3, !PT ;  /* 0x00000003ff037210 */ /* 0x000fe20001ffe4ff */
[----:B--2---:R-:W-:-:S04]  /*10b0*/  FFMA R26, R26, R15, R11 ;  /* 0x0000000f1a1a7223 */ /* 0x004fc8000000000b */
[----:B---3--:R-:W-:-:S04]  /*10c0*/  FFMA R14, R21, R14, R26 ;  /* 0x0000000e150e7223 */ /* 0x008fc8000000001a */
[----:B------:R-:W-:Y:S01]  /*10d0*/  FFMA R18, R19, R18, R14 ;  /* 0x0000001213127223 */ /* 0x000fe2000000000e */
[----:B------:R-:W-:Y:S06]  /*10e0*/  @P2 BRA `(.L_x_9) ;  /* 0xfffffffc00282947 */ /* 0x000fec000383ffff */
[----:B------:R-:W-:-:S07]  /*10f0*/  MOV R7, R4 ;  /* 0x0000000400077202 */ /* 0x000fce0000000f00 */
.L_x_8:
[----:B------:R-:W-:-:S13]  /*1100*/  ISETP.NE.AND P2, PT, R22, RZ, PT ;  /* 0x000000ff1600720c */ /* 0x000fda0003f45270 */
[----:B------:R-:W-:Y:S05]  /*1110*/  @!P2 BRA `(.L_x_10) ;  /* 0x000000040070a947 */ /* 0x000fea0003800000 */
[----:B------:R-:W-:Y:S01]  /*1120*/  ISETP.NE.AND P2, PT, R23, RZ, PT ;  /* 0x000000ff1700720c */ /* 0x000fe20003f45270 */
[----:B------:R-:W-:-:S12]  /*1130*/  @!P0 BRA `(.L_x_11) ;  /* 0x0000000000948947 */ /* 0x000fd80003800000 */
[----:B-1----:R-:W0:Y:S01]  /*1140*/  LDC.64 R8, c[0x0][0x390] ;  /* 0x0000e400ff087b82 */ /* 0x002e220000000a00 */
[C---:B------:R-:W-:Y:S02]  /*1150*/  IADD3 R10, P3, PT, R7.reuse, UR5, RZ ;  /* 0x00000005070a7c10 */ /* 0x040fe4000ff7e0ff */
[----:B------:R-:W-:-:S03]  /*1160*/  IADD3 R15, PT, PT, R7, UR5, RZ ;  /* 0x00000005070f7c10 */ /* 0x000fc6000fffe0ff */
[----:B------:R-:W-:Y:S02]  /*1170*/  IMAD.X R11, RZ, RZ, RZ, P3 ;  /* 0x000000ffff0b7224 */ /* 0x000fe400018e06ff */
[----:B------:R-:W1:Y:S01]  /*1180*/  LDC.64 R2, c[0x0][0x390] ;  /* 0x0000e400ff027b82 */ /* 0x000e620000000a00 */
[----:B0-----:R-:W-:-:S06]  /*1190*/  IMAD.WIDE.U32 R16, R15, 0x4, R8 ;  /* 0x000000040f107825 */ /* 0x001fcc00078e0008 */
[----:B------:R0:W2:Y:S01]  /*11a0*/  LDG.E R17, desc[UR10][R16.64] ;  /* 0x0000000a10117981 */ /* 0x0000a2000c1e1900 */
[----:B-1----:R-:W-:-:S04]  /*11b0*/  LEA R2, P3, R10, R2, 0x2 ;  /* 0x000000020a027211 */ /* 0x002fc800078610ff */
[----:B------:R-:W-:-:S05]  /*11c0*/  LEA.HI.X R3, R10, R3, R11, 0x2, P3 ;  /* 0x000000030a037211 */ /* 0x000fca00018f140b */
[----:B------:R-:W3:Y:S04]  /*11d0*/  LDG.E R14, desc[UR10][R2.64+0x4] ;  /* 0x0000040a020e7981 */ /* 0x000ee8000c1e1900 */
[----:B------:R-:W4:Y:S04]  /*11e0*/  LDG.E R12, desc[UR10][R2.64+0x8] ;  /* 0x0000080a020c7981 */ /* 0x000f28000c1e1900 */
[----:B------:R-:W5:Y:S04]  /*11f0*/  LDG.E R11, desc[UR10][R2.64+0xc] ;  /* 0x00000c0a020b7981 */ /* 0x000f68000c1e1900 */
[----:B------:R-:W5:Y:S04]  /*1200*/  LDG.E R10, desc[UR10][R2.64+0x10] ;  /* 0x0000100a020a7981 */ /* 0x000f68000c1e1900 */
[----:B------:R-:W5:Y:S04]  /*1210*/  LDG.E R9, desc[UR10][R2.64+0x14] ;  /* 0x0000140a02097981 */ /* 0x000f68000c1e1900 */
[----:B------:R-:W5:Y:S04]  /*1220*/  LDG.E R8, desc[UR10][R2.64+0x18] ;  /* 0x0000180a02087981 */ /* 0x000f68000c1e1900 */
[----:B------:R1:W5:Y:S01]  /*1230*/  LDG.E R13, desc[UR10][R2.64+0x1c] ;  /* 0x00001c0a020d7981 */ /* 0x000362000c1e1900 */
[----:B------:R-:W0:Y:S01]  /*1240*/  S2R R20, SR_CgaCtaId ;  /* 0x0000000000147919 */ /* 0x000e220000008800 */
[----:B------:R-:W-:-:S04]  /*1250*/  MOV R19, 0x400 ;  /* 0x0000040000137802 */ /* 0x000fc80000000f00 */
[----:B0-----:R-:W-:-:S04]  /*1260*/  LEA R20, R20, R19, 0x18 ;  /* 0x0000001314147211 */ /* 0x001fc800078ec0ff */
[----:B------:R-:W-:-:S05]  /*1270*/  LEA R19, R15, R20, 0x2 ;  /* 0x000000140f137211 */ /* 0x000fca00078e10ff */
[----:B------:R-:W2:Y:S04]  /*1280*/  LDS R21, [R19] ;  /* 0x0000000013157984 */ /* 0x000ea80000000800 */
[----:B------:R-:W3:Y:S04]  /*1290*/  LDS R20, [R19+0x4] ;  /* 0x0000040013147984 */ /* 0x000ee80000000800 */
[----:B------:R-:W4:Y:S04]  /*12a0*/  LDS R26, [R19+0x8] ;  /* 0x00000800131a7984 */ /* 0x000f280000000800 */
[----:B------:R-:W5:Y:S04]  /*12b0*/  LDS R25, [R19+0xc] ;  /* 0x00000c0013197984 */ /* 0x000f680000000800 */
[----:B------:R-:W0:Y:S04]  /*12c0*/  LDS R15, [R19+0x10] ;  /* 0x00001000130f7984 */ /* 0x000e280000000800 */
[----:B------:R-:W0:Y:S04]  /*12d0*/  LDS R16, [R19+0x14] ;  /* 0x0000140013107984 */ /* 0x000e280000000800 */
[----:B-1----:R-:W1:Y:S04]  /*12e0*/  LDS R3, [R19+0x18] ;  /* 0x0000180013037984 */ /* 0x002e680000000800 */
[----:B------:R-:W1:Y:S01]  /*12f0*/  LDS R2, [R19+0x1c] ;  /* 0x00001c0013027984 */ /* 0x000e620000000800 */
[----:B------:R-:W-:Y:S01]  /*1300*/  IADD3 R7, PT, PT, R7, 0x8, RZ ;  /* 0x0000000807077810 */ /* 0x000fe20007ffe0ff */
[----:B--2---:R-:W-:-:S04]  /*1310*/  FFMA R17, R21, R17, R18 ;  /* 0x0000001115117223 */ /* 0x004fc80000000012 */
[----:B---3--:R-:W-:-:S04]  /*1320*/  FFMA R17, R20, R14, R17 ;  /* 0x0000000e14117223 */ /* 0x008fc80000000011 */
[----:B----4-:R-:W-:-:S04]  /*1330*/  FFMA R12, R26, R12, R17 ;  /* 0x0000000c1a0c7223 */ /* 0x010fc80000000011 */
[----:B-----5:R-:W-:-:S04]  /*1340*/  FFMA R12, R25, R11, R12 ;  /* 0x0000000b190c7223 */ /* 0x020fc8000000000c */
[----:B0-----:R-:W-:-:S04]  /*1350*/  FFMA R15, R15, R10, R12 ;  /* 0x0000000a0f0f7223 */ /* 0x001fc8000000000c */
[----:B------:R-:W-:-:S04]  /*1360*/  FFMA R16, R16, R9, R15 ;  /* 0x0000000910107223 */ /* 0x000fc8000000000f */
[----:B-1----:R-:W-:-:S04]  /*1370*/  FFMA R3, R3, R8, R16 ;  /* 0x0000000803037223 */ /* 0x002fc80000000010 */
[----:B------:R-:W-:-:S07]  /*1380*/  FFMA R18, R2, R13, R3 ;  /* 0x0000000d02127223 */ /* 0x000fce0000000003 */
.L_x_11:
[----:B------:R-:W-:Y:S05]  /*1390*/  @!P2 BRA `(.L_x_10) ;  /* 0x0000000000d0a947 */ /* 0x000fea0003800000 */
[----:B------:R-:W-:Y:S01]  /*13a0*/  ISETP.NE.AND P2, PT, R24, RZ, PT ;  /* 0x000000ff1800720c */ /* 0x000fe20003f45270 */
[----:B------:R-:W-:-:S12]  /*13b0*/  @!P1 BRA `(.L_x_12) ;  /* 0x0000000000649947 */ /* 0x000fd80003800000 */
[----:B-1----:R-:W0:Y:S01]  /*13c0*/  LDC.64 R8, c[0x0][0x390] ;  /* 0x0000e400ff087b82 */ /* 0x002e220000000a00 */
[C---:B------:R-:W-:Y:S02]  /*13d0*/  IADD3 R11, PT, PT, R7.reuse, UR5, RZ ;  /* 0x00000005070b7c10 */ /* 0x040fe4000fffe0ff */
[----:B------:R-:W-:-:S04]  /*13e0*/  IADD3 R10, P3, PT, R7, UR5, RZ ;  /* 0x00000005070a7c10 */ /* 0x000fc8000ff7e0ff */
[----:B------:R-:W-:Y:S01]  /*13f0*/  IADD3.X R12, PT, PT, RZ, RZ, RZ, P3, !PT ;  /* 0x000000ffff0c7210 */ /* 0x000fe20001ffe4ff */
[----:B------:R-:W1:Y:S01]  /*1400*/  LDC.64 R2, c[0x0][0x390] ;  /* 0x0000e400ff027b82 */ /* 0x000e620000000a00 */
[----:B0-----:R-:W-:-:S06]  /*1410*/  IMAD.WIDE.U32 R8, R11, 0x4, R8 ;  /* 0x000000040b087825 */ /* 0x001fcc00078e0008 */
[----:B------:R0:W2:Y:S01]  /*1420*/  LDG.E R8, desc[UR10][R8.64] ;  /* 0x0000000a08087981 */ /* 0x0000a2000c1e1900 */
[----:B-1----:R-:W-:-:S04]  /*1430*/  LEA R2, P3, R10, R2, 0x2 ;  /* 0x000000020a027211 */ /* 0x002fc800078610ff */
[----:B------:R-:W-:-:S05]  /*1440*/  LEA.HI.X R3, R10, R3, R12, 0x2, P3 ;  /* 0x000000030a037211 */ /* 0x000fca00018f140c */
[----:B------:R-:W3:Y:S04]  /*1450*/  LDG.E R12, desc[UR10][R2.64+0x4] ;  /* 0x0000040a020c7981 */ /* 0x000ee8000c1e1900 */
[----:B------:R-:W4:Y:S04]  /*1460*/  LDG.E R14, desc[UR10][R2.64+0x8] ;  /* 0x0000080a020e7981 */ /* 0x000f28000c1e1900 */
[----:B------:R-:W5:Y:S01]  /*1470*/  LDG.E R16, desc[UR10][R2.64+0xc] ;  /* 0x00000c0a02107981 */ /* 0x000f62000c1e1900 */
[----:B------:R-:W1:Y:S01]  /*1480*/  S2R R13, SR_CgaCtaId ;  /* 0x00000000000d7919 */ /* 0x000e620000008800 */
[----:B------:R-:W-:-:S04]  /*1490*/  MOV R10, 0x400 ;  /* 0x00000400000a7802 */ /* 0x000fc80000000f00 */
[----:B-1----:R-:W-:-:S05]  /*14a0*/  LEA R10, R13, R10, 0x18 ;  /* 0x0000000a0d0a7211 */ /* 0x002fca00078ec0ff */
[----:B------:R-:W-:-:S05]  /*14b0*/  IMAD R10, R11, 0x4, R10 ;  /* 0x000000040b0a7824 */ /* 0x000fca00078e020a */
[----:B------:R-:W2:Y:S04]  /*14c0*/  LDS R11, [R10] ;  /* 0x000000000a0b7984 */ /* 0x000ea80000000800 */
[----:B------:R-:W3:Y:S04]  /*14d0*/  LDS R13, [R10+0x4] ;  /* 0x000004000a0d7984 */ /* 0x000ee80000000800 */
[----:B------:R-:W4:Y:S04]  /*14e0*/  LDS R15, [R10+0x8] ;  /* 0x000008000a0f7984 */ /* 0x000f280000000800 */
[----:B0-----:R-:W5:Y:S01]  /*14f0*/  LDS R9, [R10+0xc] ;  /* 0x00000c000a097984 */ /* 0x001f620000000800 */
[----:B------:R-:W-:Y:S01]  /*1500*/  IADD3 R7, PT, PT, R7, 0x4, RZ ;  /* 0x0000000407077810 */ /* 0x000fe20007ffe0ff */
[----:B--2---:R-:W-:-:S04]  /*1510*/  FFMA R8, R11, R8, R18 ;  /* 0x000000080b087223 */ /* 0x004fc80000000012 */
[----:B---3--:R-:W-:-:S04]  /*1520*/  FFMA R8, R13, R12, R8 ;  /* 0x0000000c0d087223 */ /* 0x008fc80000000008 */
[----:B----4-:R-:W-:-:S04]  /*1530*/  FFMA R8, R15, R14, R8 ;  /* 0x0000000e0f087223 */ /* 0x010fc80000000008 */
[----:B-----5:R-:W-:-:S07]  /*1540*/  FFMA R18, R9, R16, R8 ;  /* 0x0000001009127223 */ /* 0x020fce0000000008 */
.L_x_12:
[----:B------:R-:W-:Y:S05]  /*1550*/  @!P2 BRA `(.L_x_10) ;  /* 0x000000000060a947 */ /* 0x000fea0003800000 */
[----:B------:R-:W0:Y:S01]  /*1560*/  LDC.64 R2, c[0x0][0x390] ;  /* 0x0000e400ff027b82 */ /* 0x000e220000000a00 */
[----:B------:R-:W-:-:S05]  /*1570*/  IADD3 R9, PT, PT, R7, UR5, RZ ;  /* 0x0000000507097c10 */ /* 0x000fca000fffe0ff */
[----:B0-----:R-:W-:-:S06]  /*1580*/  IMAD.WIDE.U32 R2, R9, 0x4, R2 ;  /* 0x0000000409027825 */ /* 0x001fcc00078e0002 */
[----:B------:R-:W2:Y:S01]  /*1590*/  LDG.E R2, desc[UR10][R2.64] ;  /* 0x0000000a02027981 */ /* 0x000ea2000c1e1900 */
[----:B-1----:R-:W-:Y:S02]  /*15a0*/  MOV R8, 0x400 ;  /* 0x0000040000087802 */ /* 0x002fe40000000f00 */
[----:B------:R-:W-:Y:S01]  /*15b0*/  ISETP.NE.AND P2, PT, R24, 0x1, PT ;  /* 0x000000011800780c */ /* 0x000fe20003f45270 */
[----:B------:R-:W0:Y:S02]  /*15c0*/  S2R R11, SR_CgaCtaId ;  /* 0x00000000000b7919 */ /* 0x000e240000008800 */
[----:B0-----:R-:W-:-:S04]  /*15d0*/  LEA R8, R11, R8, 0x18 ;  /* 0x000000080b087211 */ /* 0x001fc800078ec0ff */
[----:B------:R-:W-:-:S05]  /*15e0*/  LEA R11, R9, R8, 0x2 ;  /* 0x00000008090b7211 */ /* 0x000fca00078e10ff */
[----:B------:R-:W2:Y:S02]  /*15f0*/  LDS R9, [R11] ;  /* 0x000000000b097984 */ /* 0x000ea40000000800 */
[----:B--2---:R-:W-:Y:S01]  /*1600*/  FFMA R18, R9, R2, R18 ;  /* 0x0000000209127223 */ /* 0x004fe20000000012 */
[----:B------:R-:W-:Y:S06]  /*1610*/  @!P2 BRA `(.L_x_10) ;  /* 0x000000000030a947 */ /* 0x000fec0003800000 */
[----:B------:R-:W0:Y:S01]  /*1620*/  LDC.64 R12, c[0x0][0x390] ;  /* 0x0000e400ff0c7b82 */ /* 0x000e220000000a00 */
[----:B------:R-:W-:Y:S02]  /*1630*/  IADD3 R3, P2, PT, R7, UR5, RZ ;  /* 0x0000000507037c10 */ /* 0x000fe4000ff5e0ff */
[----:B------:R-:W-:Y:S01]  /*1640*/  ISETP.NE.AND P3, PT, R24, 0x2, PT ;  /* 0x000000021800780c */ /* 0x000fe20003f65270 */
[----:B------:R-:W1:Y:S01]  /*1650*/  LDS R7, [R11+0x4] ;  /* 0x000004000b077984 */ /* 0x000e620000000800 */
[----:B------:R-:W-:-:S11]  /*1660*/  IADD3.X R8, PT, PT, RZ, RZ, RZ, P2, !PT ;  /* 0x000000ffff087210 */ /* 0x000fd600017fe4ff */
[----:B------:R-:W2:Y:S01]  /*1670*/  @P3 LDS R9, [R11+0x8] ;  /* 0x000008000b093984 */ /* 0x000ea20000000800 */
[----:B0-----:R-:W-:-:S04]  /*1680*/  LEA R2, P2, R3, R12, 0x2 ;  /* 0x0000000c03027211 */ /* 0x001fc800078410ff */
[----:B------:R-:W-:-:S05]  /*1690*/  LEA.HI.X R3, R3, R13, R8, 0x2, P2 ;  /* 0x0000000d03037211 */ /* 0x000fca00010f1408 */
[----:B------:R-:W1:Y:S04]  /*16a0*/  LDG.E R8, desc[UR10][R2.64+0x4] ;  /* 0x0000040a02087981 */ /* 0x000e68000c1e1900 */
[----:B------:R-:W2:Y:S01]  /*16b0*/  @P3 LDG.E R10, desc[UR10][R2.64+0x8] ;  /* 0x0000080a020a3981 */ /* 0x000ea2000c1e1900 */
[----:B-1----:R-:W-:-:S04]  /*16c0*/  FFMA R18, R7, R8, R18 ;  /* 0x0000000807127223 */ /* 0x002fc80000000012 */
[----:B--2---:R-:W-:-:S07]  /*16d0*/  @P3 FFMA R18, R9, R10, R18 ;  /* 0x0000000a09123223 */ /* 0x004fce0000000012 */
.L_x_10:
[----:B------:R-:W0:Y:S01]  /*16e0*/  LDCU UR5, c[0x0][0x3a4] ;  /* 0x00007480ff0577ac */ /* 0x000e220008000800 */
[----:B------:R-:W-:-:S04]  /*16f0*/  UIADD3 UR4, UPT, UPT, UR4, 0x1, URZ ;  /* 0x0000000104047890 */ /* 0x000fc8000fffe0ff */
[----:B0-----:R-:W-:-:S09]  /*1700*/  UISETP.NE.AND UP0, UPT, UR4, UR5, UPT ;  /* 0x000000050400728c */ /* 0x001fd2000bf05270 */
[----:B------:R-:W-:Y:S05]  /*1710*/  BRA.U UP0, `(.L_x_13) ;  /* 0xfffffff500587547 */ /* 0x000fea000b83ffff */
.L_x_7:
[----:B------:R-:W0:Y:S02]  /*1720*/  LDC.64 R2, c[0x0][0x388] ;  /* 0x0000e200ff027b82 */ /* 0x000e240000000a00 */
[----:B0-----:R-:W-:-:S05]  /*1730*/  IMAD.WIDE R2, R0, 0x4, R2 ;  /* 0x0000000400027825 */ /* 0x001fca00078e0202 */
[----:B------:R-:W-:Y:S01]  /*1740*/  REDG.E.ADD.F32.FTZ.RN.STRONG.GPU desc[UR10][R2.64], R18 ;  /* 0x00000012020079a6 */ /* 0x000fe2000c12f30a */
[----:B------:R-:W-:Y:S05]  /*1750*/  EXIT ;  /* 0x000000000000794d */ /* 0x000fea0003800000 */
.L_x_14:
[----:B------:R-:W-:-:S00]  /*1760*/  BRA `(.L_x_14) ;  /* 0xfffffffc00fc7947 */ /* 0x000fc0000383ffff */
[----:B------:R-:W-:-:S00]  /*1770*/  NOP ;  /* 0x0000000000007918 */ /* 0x000fc00000000000 */
        /* <DEDUP_REMOVED lines=8> */
.L_x_21:


//--------------------- .text._Z6im2colPfS_iiiiiii --------------------------
	.section	.text._Z6im2colPfS_iiiiiii,"ax",@progbits
	.align	128
        .global         _Z6im2colPfS_iiiiiii
        .type           _Z6im2colPfS_iiiiiii,@function
        .size           _Z6im2colPfS_iiiiiii,(.L_x_22 - _Z6im2colPfS_iiiiiii)
        .other          _Z6im2colPfS_iiiiiii,@"STO_CUDA_ENTRY STV_DEFAULT"
_Z6im2colPfS_iiiiiii:
.text._Z6im2colPfS_iiiiiii:
        /* <DEDUP_REMOVED lines=8> */
[----:B0-----:R-:W-:-:S07]  /*0080*/  IMAD R6, R6, UR4, R3 ;  /* 0x0000000406067c24 */ /* 0x001fce000f8e0203 */
[----:B------:R-:W0:Y:S01]  /*0090*/  LDC R2, c[0x0][0x394] ;  /* 0x0000e500ff027b82 */ /* 0x000e220000000800 */
[----:B-1----:R-:W-:Y:S01]  /*00a0*/  IMAD R5, R5, UR5, R0 ;  /* 0x0000000505057c24 */ /* 0x002fe2000f8e0200 */
[----:B--2---:R-:W-:-:S04]  /*00b0*/  ISETP.GE.AND P0, PT, R6, R9, PT ;  /* 0x000000090600720c */ /* 0x004fc80003f06270 */
[----:B------:R-:W-:-:S04]  /*00c0*/  ISETP.GE.OR P0, PT, R5, R8, P0 ;  /* 0x000000080500720c */ /* 0x000fc80000706670 */
[----:B------:R-:W-:-:S04]  /*00d0*/  ISETP.LT.OR P0, PT, R5, RZ, P0 ;  /* 0x000000ff0500720c */ /* 0x000fc80000701670 */
[----:B0-----:R-:W-:-:S13]  /*00e0*/  ISETP.LT.OR P0, PT, R2, 0x1, P0 ;  /* 0x000000010200780c */ /* 0x001fda0000701670 */
[----:B------:R-:W-:Y:S05]  /*00f0*/  @P0 EXIT ;  /* 0x000000000000094d */ /* 0x000fea0003800000 */
[----:B------:R-:W0:Y:S02]  /*0100*/  LDCU UR4, c[0x0][0x390] ;  /* 0x00007200ff0477ac */ /* 0x000e240008000800 */
[----:B0-----:R-:W-:-:S06]  /*0110*/  UISETP.GE.AND UP0, UPT, UR4, 0x1, UPT ;  /* 0x000000010400788c */ /* 0x001fcc000bf06270 */
[----:B------:R-:W-:-:S13]  /*0120*/  PLOP3.LUT P0, PT, PT, PT, UP0, 0x80, 0x8 ;  /* 0x000000000008781c */ /* 0x000fda0003f0f008 */
[----:B------:R-:W-:Y:S05]  /*0130*/  @!P0 EXIT ;  /* 0x000000000000894d */ /* 0x000fea0003800000 */
[----:B------:R-:W0:Y:S01]  /*0140*/  LDCU UR5, c[0x0][0x3a8] ;  /* 0x00007500ff0577ac */ /* 0x000e220008000800 */
[C---:B------:R-:W-:Y:S02]  /*0150*/  IMAD R4, R9.reuse, R8, RZ ;  /* 0x0000000809047224 */ /* 0x040fe400078e02ff */
[----:B------:R-:W-:Y:S01]  /*0160*/  IMAD R3, R9, UR4, RZ ;  /* 0x0000000409037c24 */ /* 0x000fe2000f8e02ff */
[----:B------:R-:W-:Y:S02]  /*0170*/  ULOP3.LUT UR6, UR4, 0x7ffffff8, URZ, 0xc0, !UPT ;  /* 0x7ffffff804067892 */ /* 0x000fe4000f8ec0ff */
[----:B------:R-:W-:Y:S02]  /*0180*/  ULOP3.LUT UR9, UR4, 0x7, URZ, 0xc0, !UPT ;  /* 0x0000000704097892 */ /* 0x000fe4000f8ec0ff */
[----:B------:R-:W-:Y:S01]  /*0190*/  ULOP3.LUT UR10, UR4, 0x3, URZ, 0xc0, !UPT ;  /* 0x00000003040a7892 */ /* 0x000fe2000f8ec0ff */
[----:B------:R-:W1:Y:S01]  /*01a0*/  LDCU.64 UR16, c[0x0][0x358] ;  /* 0x00006b00ff1077ac */ /* 0x000e620008000a00 */
[----:B------:R-:W-:Y:S01]  /*01b0*/  UIADD3 UR7, UPT, UPT, -UR6, URZ, URZ ;  /* 0x000000ff06077290 */ /* 0x000fe2000fffe1ff */
[----:B------:R-:W-:Y:S01]  /*01c0*/  UMOV UR4, URZ ;  /* 0x000000ff00047c82 */ /* 0x000fe20008000000 */
[----:B0-----:R-:W-:-:S10]  /*01d0*/  IMAD R2, R5, UR5, RZ ;  /* 0x0000000505027c24 */ /* 0x001fd4000f8e02ff */
.L_x_19:
[----:B0-----:R-:W0:Y:S01]  /*01e0*/  LDCU UR18, c[0x0][0x390] ;  /* 0x00007200ff1277ac */ /* 0x001e220008000800 */
[----:B--2---:R-:W2:Y:S01]  /*01f0*/  LDCU UR8, c[0x0][0x3a8] ;  /* 0x00007500ff0877ac */ /* 0x004ea20008000800 */
[----:B---3--:R-:W3:Y:S01]  /*0200*/  LDCU UR5, c[0x0][0x398] ;  /* 0x00007300ff0577ac */ /* 0x008ee20008000800 */
[----:B0-----:R-:W-:Y:S01]  /*0210*/  UISETP.GE.U32.AND UP0, UPT, UR18, 0x8, UPT ;  /* 0x000000081200788c */ /* 0x001fe2000bf06070 */
[----:B--2---:R-:W-:Y:S01]  /*0220*/  MOV R7, UR8 ;  /* 0x0000000800077c02 */ /* 0x004fe20008000f00 */
[----:B------:R-:W-:-:S04]  /*0230*/  UIMAD UR8, UR4, UR18, URZ ;  /* 0x00000012040872a4 */ /* 0x000fc8000f8e02ff */
[----:B------:R-:W-:-:S04]  /*0240*/  IMAD R7, R6, R7, UR4 ;  /* 0x0000000406077e24 */ /* 0x000fc8000f8e0207 */
[----:B---3--:R-:W-:Y:S01]  /*0250*/  IMAD R0, R7, UR5, R2 ;  /* 0x0000000507007c24 */ /* 0x008fe2000f8e0202 */
[----:B------:R-:W-:Y:S01]  /*0260*/  UMOV UR5, URZ ;  /* 0x000000ff00057c82 */ /* 0x000fe20008000000 */
[----:B------:R-:W-:Y:S05]  /*0270*/  BRA.U !UP0, `(.L_x_15) ;  /* 0x0000000508087547 */ /* 0x000fea000b800000 */
[----:B------:R-:W0:Y:S01]  /*0280*/  LDC.64 R8, c[0x0][0x3a0] ;  /* 0x0000e800ff087b82 */ /* 0x000e220000000a00 */
[----:B------:R-:W-:Y:S01]  /*0290*/  UIADD3 UR14, UPT, UPT, UR8, 0x3, URZ ;  /* 0x00000003080e7890 */ /* 0x000fe2000fffe0ff */
[----:B------:R-:W-:Y:S01]  /*02a0*/  IMAD R12, R3, UR4, R6 ;  /* 0x00000004030c7c24 */ /* 0x000fe2000f8e0206 */
[----:B------:R-:W-:Y:S02]  /*02b0*/  UIADD3 UR5, UPT, UPT, UR8, 0x7, URZ ;  /* 0x0000000708057890 */ /* 0x000fe4000fffe0ff */
[----:B------:R-:W-:Y:S02]  /*02c0*/  UIADD3 UR11, UPT, UPT, UR8, 0x6, URZ ;  /* 0x00000006080b7890 */ /* 0x000fe4000fffe0ff */
[----:B------:R-:W-:Y:S01]  /*02d0*/  UIADD3 UR12, UPT, UPT, UR8, 0x5, URZ ;  /* 0x00000005080c7890 */ /* 0x000fe2000fffe0ff */
[----:B------:R-:W2:Y:S01]  /*02e0*/  LDC.64 R14, c[0x0][0x380] ;  /* 0x0000e000ff0e7b82 */ /* 0x000ea20000000a00 */
[----:B------:R-:W-:Y:S02]  /*02f0*/  UIADD3 UR13, UPT, UPT, UR8, 0x4, URZ ;  /* 0x00000004080d7890 */ /* 0x000fe4000fffe0ff */
[----:B------:R-:W-:-:S05]  /*0300*/  UIADD3 UR15, UPT, UPT, UR8, 0x2, URZ ;  /* 0x00000002080f7890 */ /* 0x000fca000fffe0ff */
[----:B------:R-:W3:Y:S01]  /*0310*/  LDC.64 R16, c[0x0][0x388] ;  /* 0x0000e200ff107b82 */ /* 0x000ee20000000a00 */
[C---:B0-----:R-:W-:Y:S02]  /*0320*/  IMAD R19, R9.reuse, UR8, R9 ;  /* 0x0000000809137c24 */ /* 0x041fe4000f8e0209 */
[C-C-:B------:R-:W-:Y:S02]  /*0330*/  IMAD R7, R9.reuse, UR14, R6.reuse ;  /* 0x0000000e09077c24 */ /* 0x140fe4000f8e0206 */
[C-C-:B------:R-:W-:Y:S01]  /*0340*/  IMAD R10, R9.reuse, UR5, R6.reuse ;  /* 0x00000005090a7c24 */ /* 0x140fe2000f8e0206 */
[----:B------:R-:W-:Y:S01]  /*0350*/  IADD3 R19, PT, PT, R6, R19, RZ ;  /* 0x0000001306137210 */ /* 0x000fe20007ffe0ff */
[C-C-:B------:R-:W-:Y:S01]  /*0360*/  IMAD R29, R9.reuse, UR11, R6.reuse ;  /* 0x0000000b091d7c24 */ /* 0x140fe2000f8e0206 */
[----:B------:R-:W-:Y:S01]  /*0370*/  UMOV UR5, UR7 ;  /* 0x0000000700057c82 */ /* 0x000fe20008000000 */
[C-C-:B------:R-:W-:Y:S02]  /*0380*/  IMAD R13, R9.reuse, UR12, R6.reuse ;  /* 0x0000000c090d7c24 */ /* 0x140fe4000f8e0206 */
[----:B------:R-:W-:-:S02]  /*0390*/  IMAD R11, R9, UR13, R6 ;  /* 0x0000000d090b7c24 */ /* 0x000fc4000f8e0206 */
[----:B------:R-:W-:Y:S02]  /*03a0*/  IMAD R18, R9, UR15, R6 ;  /* 0x0000000f09127c24 */ /* 0x000fe4000f8e0206 */
[-CC-:B------:R-:W-:Y:S02]  /*03b0*/  IMAD R9, R7, R8.reuse, R5.reuse ;  /* 0x0000000807097224 */ /* 0x180fe400078e0205 */
[-CC-:B------:R-:W-:Y:S02]  /*03c0*/  IMAD R12, R12, R8.reuse, R5.reuse ;  /* 0x000000080c0c7224 */ /* 0x180fe400078e0205 */
[-CC-:B------:R-:W-:Y:S02]  /*03d0*/  IMAD R10, R10, R8.reuse, R5.reuse ;  /* 0x000000080a0a7224 */ /* 0x180fe400078e0205 */
[-CC-:B------:R-:W-:Y:S02]  /*03e0*/  IMAD R29, R29, R8.reuse, R5.reuse ;  /* 0x000000081d1d7224 */ /* 0x180fe400078e0205 */
[----:B------:R-:W-:-:S02]  /*03f0*/  IMAD R13, R13, R8, R5 ;  /* 0x000000080d0d7224 */ /* 0x000fc400078e0205 */
[-CC-:B------:R-:W-:Y:S02]  /*0400*/  IMAD R11, R11, R8.reuse, R5.reuse ;  /* 0x000000080b0b7224 */ /* 0x180fe400078e0205 */
[-CC-:B------:R-:W-:Y:S02]  /*0410*/  IMAD R7, R18, R8.reuse, R5.reuse ;  /* 0x0000000812077224 */ /* 0x180fe400078e0205 */
[----:B------:R-:W-:Y:S01]  /*0420*/  IMAD R28, R19, R8, R5 ;  /* 0x00000008131c7224 */ /* 0x000fe200078e0205 */
[----:B--23--:R-:W-:-:S07]  /*0430*/  MOV R8, R0 ;  /* 0x0000000000087202 */ /* 0x00cfce0000000f00 */
.L_x_16:
[----:B------:R-:W-:-:S05]  /*0440*/  IMAD.WIDE R18, R8, 0x4, R14 ;  /* 0x0000000408127825 */ /* 0x000fca00078e020e */
[----:B01----:R-:W2:Y:S01]  /*0450*/  LDG.E R21, desc[UR16][R18.64] ;  /* 0x0000001012157981 */ /* 0x003ea2000c1e1900 */
[----:B------:R-:W-:-:S05]  /*0460*/  IMAD.WIDE R22, R12, 0x4, R16 ;  /* 0x000000040c167825 */ /* 0x000fca00078e0210 */
[----:B--2---:R-:W-:Y:S04]  /*0470*/  STG.E desc[UR16][R22.64], R21 ;  /* 0x0000001516007986 */ /* 0x004fe8000c101910 */
[----:B------:R-:W2:Y:S01]  /*0480*/  LDG.E R27, desc[UR16][R18.64+0x4] ;  /* 0x00000410121b7981 */ /* 0x000ea2000c1e1900 */
[----:B------:R-:W-:-:S05]  /*0490*/  IMAD.WIDE R24, R28, 0x4, R16 ;  /* 0x000000041c187825 */ /* 0x000fca00078e0210 */
[----:B--2---:R0:W-:Y:S04]  /*04a0*/  STG.E desc[UR16][R24.64], R27 ;  /* 0x0000001b18007986 */ /* 0x0041e8000c101910 */
[----:B------:R-:W2:Y:S01]  /*04b0*/  LDG.E R20, desc[UR16][R18.64+0x8] ;  /* 0x0000081012147981 */ /* 0x000ea2000c1e1900 */
[----:B0-----:R-:W-:-:S05]  /*04c0*/  IMAD.WIDE R26, R7, 0x4, R16 ;  /* 0x00000004071a7825 */ /* 0x001fca00078e0210 */
[----:B--2---:R0:W-:Y:S04]  /*04d0*/  STG.E desc[UR16][R26.64], R20 ;  /* 0x000000141a007986 */ /* 0x0041e8000c101910 */
[----:B------:R-:W2:Y:S01]  /*04e0*/  LDG.E R23, desc[UR16][R18.64+0xc] ;  /* 0x00000c1012177981 */ /* 0x000ea2000c1e1900 */
[----:B0-----:R-:W-:-:S05]  /*04f0*/  IMAD.WIDE R20, R9, 0x4, R16 ;  /* 0x0000000409147825 */ /* 0x001fca00078e0210 */
[----:B--2---:R0:W-:Y:S04]  /*0500*/  STG.E desc[UR16][R20.64], R23 ;  /* 0x0000001714007986 */ /* 0x0041e8000c101910 */
[----:B------:R-:W2:Y:S01]  /*0510*/  LDG.E R25, desc[UR16][R18.64+0x10] ;  /* 0x0000101012197981 */ /* 0x000ea2000c1e1900 */
[----:B0-----:R-:W-:-:S05]  /*0520*/  IMAD.WIDE R22, R11, 0x4, R16 ;  /* 0x000000040b167825 */ /* 0x001fca00078e0210 */
[----:B--2---:R0:W-:Y:S04]  /*0530*/  STG.E desc[UR16][R22.64], R25 ;  /* 0x0000001916007986 */ /* 0x0041e8000c101910 */
[----:B0-----:R-:W2:Y:S01]  /*0540*/  LDG.E R22, desc[UR16][R18.64+0x14] ;  /* 0x0000141012167981 */ /* 0x001ea2000c1e1900 */
[----:B------:R-:W-:-:S05]  /*0550*/  IMAD.WIDE R24, R13, 0x4, R16 ;  /* 0x000000040d187825 */ /* 0x000fca00078e0210 */
[----:B--2---:R0:W-:Y:S04]  /*0560*/  STG.E desc[UR16][R24.64], R22 ;  /* 0x0000001618007986 */ /* 0x0041e8000c101910 */
[----:B0-----:R-:W2:Y:S01]  /*0570*/  LDG.E R24, desc[UR16][R18.64+0x18] ;  /* 0x0000181012187981 */ /* 0x001ea2000c1e1900 */
[----:B------:R-:W-:-:S05]  /*0580*/  IMAD.WIDE R26, R29, 0x4, R16 ;  /* 0x000000041d1a7825 */ /* 0x000fca00078e0210 */
[----:B--2---:R0:W-:Y:S04]  /*0590*/  STG.E desc[UR16][R26.64], R24 ;  /* 0x000000181a007986 */ /* 0x0041e8000c101910 */
[----:B0-----:R-:W2:Y:S01]  /*05a0*/  LDG.E R27, desc[UR16][R18.64+0x1c] ;  /* 0x00001c10121b7981 */ /* 0x001ea2000c1e1900 */
[----:B------:R-:W-:Y:S01]  /*05b0*/  IMAD.WIDE R20, R10, 0x4, R16 ;  /* 0x000000040a147825 */ /* 0x000fe200078e0210 */
[----:B------:R-:W-:Y:S01]  /*05c0*/  UIADD3 UR5, UPT, UPT, UR5, 0x8, URZ ;  /* 0x0000000805057890 */ /* 0x000fe2000fffe0ff */
[C---:B------:R-:W-:Y:S02]  /*05d0*/  LEA R12, R4.reuse, R12, 0x3 ;  /* 0x0000000c040c7211 */ /* 0x040fe400078e18ff */
[C---:B------:R-:W-:Y:S01]  /*05e0*/  LEA R10, R4.reuse, R10, 0x3 ;  /* 0x0000000a040a7211 */ /* 0x040fe200078e18ff */
[----:B------:R-:W-:Y:S01]  /*05f0*/  UISETP.NE.AND UP0, UPT, UR5, URZ, UPT ;  /* 0x000000ff0500728c */ /* 0x000fe2000bf05270 */
[----:B------:R-:W-:-:S02]  /*0600*/  LEA R29, R4, R29, 0x3 ;  /* 0x0000001d041d7211 */ /* 0x000fc400078e18ff */
[C---:B------:R-:W-:Y:S02]  /*0610*/  LEA R13, R4.reuse, R13, 0x3 ;  /* 0x0000000d040d7211 */ /* 0x040fe400078e18ff */
[C---:B------:R-:W-:Y:S02]  /*0620*/  LEA R11, R4.reuse, R11, 0x3 ;  /* 0x0000000b040b7211 */ /* 0x040fe400078e18ff */
[C---:B------:R-:W-:Y:S02]  /*0630*/  LEA R9, R4.reuse, R9, 0x3 ;  /* 0x0000000904097211 */ /* 0x040fe400078e18ff */
[----:B------:R-:W-:Y:S02]  /*0640*/  LEA R7, R4, R7, 0x3 ;  /* 0x0000000704077211 */ /* 0x000fe400078e18ff */
[----:B------:R-:W-:Y:S02]  /*0650*/  IADD3 R8, PT, PT, R8, 0x8, RZ ;  /* 0x0000000808087810 */ /* 0x000fe40007ffe0ff */
[----:B------:R-:W-:Y:S01]  /*0660*/  LEA R28, R4, R28, 0x3 ;  /* 0x0000001c041c7211 */ /* 0x000fe200078e18ff */
[----:B--2---:R0:W-:Y:S01]  /*0670*/  STG.E desc[UR16][R20.64], R27 ;  /* 0x0000001b14007986 */ /* 0x0041e2000c101910 */
[----:B------:R-:W-:Y:S05]  /*0680*/  BRA.U UP0, `(.L_x_16) ;  /* 0xfffffffd006c7547 */ /* 0x000fea000b83ffff */
[----:B------:R-:W-:-:S05]  /*0690*/  UMOV UR5, UR6 ;  /* 0x0000000600057c82 */ /* 0x000fca0008000000 */
.L_x_15:
[----:B------:R-:W-:-:S09]  /*06a0*/  UISETP.NE.AND UP0, UPT, UR9, URZ, UPT ;  /* 0x000000ff0900728c */ /* 0x000fd2000bf05270 */
[----:B------:R-:W-:Y:S05]  /*06b0*/  BRA.U !UP0, `(.L_x_17) ;  /* 0x0000000508247547 */ /* 0x000fea000b800000 */
[----:B------:R-:W-:Y:S02]  /*06c0*/  UIADD3 UR11, UPT, UPT, UR9, -0x1, URZ ;  /* 0xffffffff090b7890 */ /* 0x000fe4000fffe0ff */
[----:B------:R-:W-:Y:S02]  /*06d0*/  UISETP.NE.AND UP1, UPT, UR10, URZ, UPT ;  /* 0x000000ff0a00728c */ /* 0x000fe4000bf25270 */
[----:B------:R-:W-:-:S09]  /*06e0*/  UISETP.GE.U32.AND UP0, UPT, UR11, 0x3, UPT ;  /* 0x000000030b00788c */ /* 0x000fd2000bf06070 */
[----:B------:R-:W-:Y:S05]  /*06f0*/  BRA.U !UP0, `(.L_x_18) ;  /* 0x0000000108707547 */ /* 0x000fea000b800000 */
[----:B------:R-:W2:Y:S01]  /*0700*/  LDC.64 R10, c[0x0][0x380] ;  /* 0x0000e000ff0a7b82 */ /* 0x000ea20000000a00 */
[----:B------:R-:W-:Y:S01]  /*0710*/  IADD3 R7, PT, PT, R0, UR5, RZ ;  /* 0x0000000500077c10 */ /* 0x000fe2000fffe0ff */
[----:B------:R-:W3:Y:S06]  /*0720*/  LDCU.64 UR12, c[0x0][0x3a0] ;  /* 0x00007400ff0c77ac */ /* 0x000eec0008000a00 */
[----:B------:R-:W4:Y:S01]  /*0730*/  LDC.64 R8, c[0x0][0x388] ;  /* 0x0000e200ff087b82 */ /* 0x000f220000000a00 */
[----:B--2---:R-:W-:-:S05]  /*0740*/  IMAD.WIDE R10, R7, 0x4, R10 ;  /* 0x00000004070a7825 */ /* 0x004fca00078e020a */
[----:B-1----:R-:W2:Y:S01]  /*0750*/  LDG.E R7, desc[UR16][R10.64] ;  /* 0x000000100a077981 */ /* 0x002ea2000c1e1900 */
[----:B------:R-:W-:Y:S01]  /*0760*/  UIADD3 UR11, UPT, UPT, UR8, UR5, URZ ;  /* 0x00000005080b7290 */ /* 0x000fe2000fffe0ff */
[----:B---3--:R-:W-:-:S05]  /*0770*/  MOV R13, UR13 ;  /* 0x0000000d000d7c02 */ /* 0x008fca0008000f00 */
[----:B------:R-:W-:-:S04]  /*0780*/  IMAD R14, R13, UR11, R6 ;  /* 0x0000000b0d0e7c24 */ /* 0x000fc8000f8e0206 */
[----:B------:R-:W-:-:S04]  /*0790*/  IMAD R13, R14, UR12, R5 ;  /* 0x0000000c0e0d7c24 */ /* 0x000fc8000f8e0205 */
[----:B----4-:R-:W-:-:S05]  /*07a0*/  IMAD.WIDE R12, R13, 0x4, R8 ;  /* 0x000000040d0c7825 */ /* 0x010fca00078e0208 */
[----:B--2---:R1:W-:Y:S04]  /*07b0*/  STG.E desc[UR16][R12.64], R7 ;  /* 0x000000070c007986 */ /* 0x0043e8000c101910 */
[----:B------:R-:W2:Y:S01]  /*07c0*/  LDG.E R19, desc[UR16][R10.64+0x4] ;  /* 0x000004100a137981 */ /* 0x000ea2000c1e1900 */
[----:B------:R-:W-:-:S05]  /*07d0*/  IADD3 R16, PT, PT, R14, UR13, RZ ;  /* 0x0000000d0e107c10 */ /* 0x000fca000fffe0ff */
[----:B------:R-:W-:-:S04]  /*07e0*/  IMAD R15, R16, UR12, R5 ;  /* 0x0000000c100f7c24 */ /* 0x000fc8000f8e0205 */
[----:B------:R-:W-:Y:S01]  /*07f0*/  IMAD.WIDE R14, R15, 0x4, R8 ;  /* 0x000000040f0e7825 */ /* 0x000fe200078e0208 */
[----:B------:R-:W-:-:S04]  /*0800*/  IADD3 R18, PT, PT, R16, UR13, RZ ;  /* 0x0000000d10127c10 */ /* 0x000fc8000fffe0ff */
[----:B--2---:R2:W-:Y:S04]  /*0810*/  STG.E desc[UR16][R14.64], R19 ;  /* 0x000000130e007986 */ /* 0x0045e8000c101910 */
[----:B0-----:R-:W3:Y:S01]  /*0820*/  LDG.E R21, desc[UR16][R10.64+0x8] ;  /* 0x000008100a157981 */ /* 0x001ee2000c1e1900 */
[----:B------:R-:W-:-:S04]  /*0830*/  IMAD R17, R18, UR12, R5 ;  /* 0x0000000c12117c24 */ /* 0x000fc8000f8e0205 */
[----:B------:R-:W-:Y:S01]  /*0840*/  IMAD.WIDE R16, R17, 0x4, R8 ;  /* 0x0000000411107825 */ /* 0x000fe200078e0208 */
[----:B------:R-:W-:-:S04]  /*0850*/  IADD3 R18, PT, PT, R18, UR13, RZ ;  /* 0x0000000d12127c10 */ /* 0x000fc8000fffe0ff */
[----:B---3--:R2:W-:Y:S04]  /*0860*/  STG.E desc[UR16][R16.64], R21 ;  /* 0x0000001510007986 */ /* 0x0085e8000c101910 */
[----:B-1----:R-:W3:Y:S01]  /*0870*/  LDG.E R7, desc[UR16][R10.64+0xc] ;  /* 0x00000c100a077981 */ /* 0x002ee2000c1e1900 */
[----:B------:R-:W-:Y:S01]  /*0880*/  IMAD R13, R18, UR12, R5 ;  /* 0x0000000c120d7c24 */ /* 0x000fe2000f8e0205 */
[----:B------:R-:W-:-:S03]  /*0890*/  UIADD3 UR5, UPT, UPT, UR5, 0x4, URZ ;  /* 0x0000000405057890 */ /* 0x000fc6000fffe0ff */
[----:B------:R-:W-:-:S05]  /*08a0*/  IMAD.WIDE R8, R13, 0x4, R8 ;  /* 0x000000040d087825 */ /* 0x000fca00078e0208 */
[----:B---3--:R2:W-:Y:S04]  /*08b0*/  STG.E desc[UR16][R8.64], R7 ;  /* 0x0000000708007986 */ /* 0x0085e8000c101910 */
.L_x_18:
[----:B------:R-:W-:Y:S05]  /*08c0*/  BRA.U !UP1, `(.L_x_17) ;  /* 0x0000000109a07547 */ /* 0x000fea000b800000 */
[----:B------:R-:W-:-:S06]  /*08d0*/  UISETP.NE.AND UP0, UPT, UR10, 0x1, UPT ;  /* 0x000000010a00788c */ /* 0x000fcc000bf05270 */
[----:B------:R-:W-:-:S05]  /*08e0*/  PLOP3.LUT P0, PT, PT, PT, UP0, 0x80, 0x8 ;  /* 0x000000000008781c */ /* 0x000fca0003f0f008 */
[----:B------:R-:W3:Y:S08]  /*08f0*/  @UP0 LDCU.128 UR12, c[0x0][0x380] ;  /* 0x00007000ff0c07ac */ /* 0x000ef00008000c00 */
[----:B--2---:R-:W-:Y:S02]  /*0900*/  @P0 IADD3 R7, PT, PT, R0, UR5, RZ ;  /* 0x0000000500070c10 */ /* 0x004fe4000fffe0ff */
[----:B---3--:R-:W-:-:S02]  /*0910*/  MOV R8, UR12 ;  /* 0x0000000c00087c02 */ /* 0x008fc40008000f00 */
[----:B------:R-:W-:Y:S01]  /*0920*/  MOV R9, UR13 ;  /* 0x0000000d00097c02 */ /* 0x000fe20008000f00 */
[----:B------:R-:W2:Y:S02]  /*0930*/  @UP0 LDCU.64 UR12, c[0x0][0x3a0] ;  /* 0x00007400ff0c07ac */ /* 0x000ea40008000a00 */
[----:B------:R-:W-:-:S05]  /*0940*/  @P0 IMAD.WIDE R8, R7, 0x4, R8 ;  /* 0x0000000407080825 */ /* 0x000fca00078e0208 */
[----:B-1----:R-:W3:Y:S01]  /*0950*/  @P0 LDG.E R7, desc[UR16][R8.64] ;  /* 0x0000001008070981 */ /* 0x002ee2000c1e1900 */
[----:B------:R-:W-:-:S06]  /*0960*/  @UP0 UIADD3 UR11, UPT, UPT, UR8, UR5, URZ ;  /* 0x00000005080b0290 */ /* 0x000fcc000fffe0ff */
[----:B------:R-:W-:-:S05]  /*0970*/  MOV R11, UR11 ;  /* 0x0000000b000b7c02 */ /* 0x000fca0008000f00 */
[----:B--2---:R-:W-:Y:S02]  /*0980*/  @P0 IMAD R12, R11, UR13, R6 ;  /* 0x0000000d0b0c0c24 */ /* 0x004fe4000f8e0206 */
[----:B------:R-:W-:Y:S02]  /*0990*/  HFMA2 R11, -RZ, RZ, 0, 2.384185791015625e-07 ;  /* 0x00000004ff0b7431 */ /* 0x000fe400000001ff */
[----:B------:R-:W-:-:S04]  /*09a0*/  @P0 IMAD R10, R12, UR12, R5 ;  /* 0x0000000c0c0a0c24 */ /* 0x000fc8000f8e0205 */
[----:B------:R-:W-:Y:S01]  /*09b0*/  @P0 IMAD.WIDE R10, R10, R11, UR14 ;  /* 0x0000000e0a0a0e25 */ /* 0x000fe2000f8e020b */
[----:B------:R-:W-:-:S04]  /*09c0*/  ULOP3.LUT UP1, URZ, UR18, 0x1, URZ, 0xc0, !UPT ;  /* 0x0000000112ff7892 */ /* 0x000fc8000f82c0ff */
[----:B---3--:R1:W-:Y:S07]  /*09d0*/  @P0 STG.E desc[UR16][R10.64], R7 ;  /* 0x000000070a000986 */ /* 0x0083ee000c101910 */
[----:B------:R-:W2:Y:S01]  /*09e0*/  @UP1 LDCU.128 UR20, c[0x0][0x380] ;  /* 0x00007000ff1417ac */ /* 0x000ea20008000c00 */
[----:B------:R3:W4:Y:S01]  /*09f0*/  @P0 LDG.E R17, desc[UR16][R8.64+0x4] ;  /* 0x0000041008110981 */ /* 0x000722000c1e1900 */
[----:B------:R-:W-:Y:S01]  /*0a00*/  PLOP3.LUT P1, PT, PT, PT, UP1, 0x80, 0x8 ;  /* 0x000000000008781c */ /* 0x000fe20003f2f018 */
[----:B------:R-:W-:Y:S01]  /*0a10*/  @UP0 UIADD3 UR5, UPT, UPT, UR5, 0x2, URZ ;  /* 0x0000000205050890 */ /* 0x000fe2000fffe0ff */
[----:B------:R-:W-:-:S02]  /*0a20*/  @P0 IADD3 R12, PT, PT, R12, UR13, RZ ;  /* 0x0000000d0c0c0c10 */ /* 0x000fc4000fffe0ff */
[----:B------:R-:W-:-:S03]  /*0a30*/  MOV R13, 0x4 ;  /* 0x00000004000d7802 */ /* 0x000fc60000000f00 */
[----:B------:R-:W-:Y:S01]  /*0a40*/  @P0 IMAD R12, R12, UR12, R5 ;  /* 0x0000000c0c0c0c24 */ /* 0x000fe2000f8e0205 */
[----:B------:R-:W1:Y:S03]  /*0a50*/  @UP1 LDCU.64 UR12, c[0x0][0x3a0] ;  /* 0x00007400ff0c17ac */ /* 0x000e660008000a00 */
[----:B------:R-:W-:Y:S02]  /*0a60*/  @P0 IMAD.WIDE R12, R12, R13, UR14 ;  /* 0x0000000e0c0c0e25 */ /* 0x000fe4000f8e020d */
[----:B------:R-:W-:Y:S02]  /*0a70*/  @P1 IADD3 R19, PT, PT, R0, UR5, RZ ;  /* 0x0000000500131c10 */ /* 0x000fe4000fffe0ff */
[----:B--2---:R-:W-:Y:S02]  /*0a80*/  MOV R14, UR20 ;  /* 0x00000014000e7c02 */ /* 0x004fe40008000f00 */
[----:B------:R-:W-:-:S03]  /*0a90*/  MOV R15, UR21 ;  /* 0x00000015000f7c02 */ /* 0x000fc60008000f00 */
[----:B---3--:R-:W-:Y:S01]  /*0aa0*/  @P1 IMAD.WIDE R8, R19, 0x4, R14 ;  /* 0x0000000413081825 */ /* 0x008fe200078e020e */
[----:B----4-:R3:W-:Y:S05]  /*0ab0*/  @P0 STG.E desc[UR16][R12.64], R17 ;  /* 0x000000110c000986 */ /* 0x0107ea000c101910 */
[----:B------:R-:W2:Y:S01]  /*0ac0*/  @P1 LDG.E R9, desc[UR16][R8.64] ;  /* 0x0000001008091981 */ /* 0x000ea2000c1e1900 */
[----:B------:R-:W-:Y:S01]  /*0ad0*/  @UP1 UIADD3 UR5, UPT, UPT, UR8, UR5, URZ ;  /* 0x0000000508051290 */ /* 0x000fe2000fffe0ff */
[----:B-1----:R-:W-:Y:S02]  /*0ae0*/  MOV R7, UR13 ;  /* 0x0000000d00077c02 */ /* 0x002fe40008000f00 */
[----:B------:R-:W-:-:S02]  /*0af0*/  MOV R10, UR22 ;  /* 0x00000016000a7c02 */ /* 0x000fc40008000f00 */
[----:B------:R-:W-:Y:S01]  /*0b00*/  MOV R11, UR23 ;  /* 0x00000017000b7c02 */ /* 0x000fe20008000f00 */
[----:B------:R-:W-:-:S04]  /*0b10*/  @P1 IMAD R0, R7, UR5, R6 ;  /* 0x0000000507001c24 */ /* 0x000fc8000f8e0206 */
[----:B------:R-:W-:-:S04]  /*0b20*/  @P1 IMAD R7, R0, UR12, R5 ;  /* 0x0000000c00071c24 */ /* 0x000fc8000f8e0205 */
[----:B------:R-:W-:-:S05]  /*0b30*/  @P1 IMAD.WIDE R10, R7, 0x4, R10 ;  /* 0x00000004070a1825 */ /* 0x000fca00078e020a */
[----:B--2---:R3:W-:Y:S02]  /*0b40*/  @P1 STG.E desc[UR16][R10.64], R9 ;  /* 0x000000090a001986 */ /* 0x0047e4000c101910 */
.L_x_17:
[----:B------:R-:W4:Y:S01]  /*0b50*/  LDCU UR5, c[0x0][0x394] ;  /* 0x00007280ff0577ac */ /* 0x000f220008000800 */
[----:B------:R-:W-:-:S04]  /*0b60*/  UIADD3 UR4, UPT, UPT, UR4, 0x1, URZ ;  /* 0x0000000104047890 */ /* 0x000fc8000fffe0ff */
[----:B----4-:R-:W-:-:S09]  /*0b70*/  UISETP.NE.AND UP0, UPT, UR4, UR5, UPT ;  /* 0x000000050400728c */ /* 0x010fd2000bf05270 */
[----:B------:R-:W-:Y:S05]  /*0b80*/  BRA.U UP0, `(.L_x_19) ;  /* 0xfffffff500947547 */ /* 0x000fea000b83ffff */
[----:B-1----:R-:W-:Y:S05]  /*0b90*/  EXIT ;  /* 0x000000000000794d */ /* 0x002fea0003800000 */
.L_x_20:
        /* <DEDUP_REMOVED lines=14> */
.L_x_22:


//--------------------- .nv.shared._Z18convolution_sharedPfS_S_iiii --------------------------
	.section	.nv.shared._Z18convolution_sharedPfS_S_iiii,"aw",@nobits
	.sectionflags	@""
	.align	16
	.zero		1024


//--------------------- .nv.shared.reserved.0     --------------------------
	.section	.nv.shared.reserved.0,"aw",@nobits
	.weak		__nv_reservedSMEM_offset_0_alias
	.size		__nv_reservedSMEM_offset_0_alias, 0, 64
	.other		__nv_reservedSMEM_offset_0_alias,@"STO_CUDA_RESERVED_SHARED STV_DEFAULT"
__nv_reservedSMEM_offset_0_alias:
	.zero		0
	.zero		64


//--------------------- .nv.shared._Z6im2colPfS_iiiiiii --------------------------
	.section	.nv.shared._Z6im2colPfS_iiiiiii,"aw",@nobits
	.sectionflags	@""
	.align	16
	.zero		1024


//--------------------- .nv.constant0._Z18convolution_sharedPfS_S_iiii --------------------------
	.section	.nv.constant0._Z18convolution_sharedPfS_S_iiii,"a",@progbits
	.sectionflags	@""
	.align	4
.nv.constant0._Z18convolution_sharedPfS_S_iiii:
	.zero		936


//--------------------- .nv.constant0._Z6im2colPfS_iiiiiii --------------------------
	.section	.nv.constant0._Z6im2colPfS_iiiiiii,"a",@progbits
	.sectionflags	@""
	.align	4
.nv.constant0._Z6im2colPfS_iiiiiii:
	.zero		940


//--------------------- SYMBOLS --------------------------

	.type		.nv.reservedSmem.offset0,@object
	.size		.nv.reservedSmem.offset0,0x4
	.type		.nv.reservedSmem.cap,@object
	.size		.nv.reservedSmem.cap,0x4
